//
// Generated by NVIDIA NVVM Compiler
//
// Compiler Build ID: CL-36424714
// Cuda compilation tools, release 13.0, V13.0.88
// Based on NVVM 20.0.0
//

.version 9.0
.target sm_100
.address_size 64

	// .globl	_Z13float_to_halfPKfP6__halfi
// _ZZ13BMMAS_bin_newPKjS0_PjjjjE2Cs has been demoted

.visible .entry _Z13float_to_halfPKfP6__halfi(
	.param .u64 .ptr .align 1 _Z13float_to_halfPKfP6__halfi_param_0,
	.param .u64 .ptr .align 1 _Z13float_to_halfPKfP6__halfi_param_1,
	.param .u32 _Z13float_to_halfPKfP6__halfi_param_2
)
{
	.reg .pred 	%p<2>;
	.reg .b16 	%rs<2>;
	.reg .b32 	%r<6>;
	.reg .b32 	%f<2>;
	.reg .b64 	%rd<9>;

	ld.param.u64 	%rd1, [_Z13float_to_halfPKfP6__halfi_param_0];
	ld.param.u64 	%rd2, [_Z13float_to_halfPKfP6__halfi_param_1];
	ld.param.u32 	%r2, [_Z13float_to_halfPKfP6__halfi_param_2];
	mov.u32 	%r3, %ctaid.x;
	mov.u32 	%r4, %ntid.x;
	mov.u32 	%r5, %tid.x;
	mad.lo.s32 	%r1, %r3, %r4, %r5;
	setp.ge.s32 	%p1, %r1, %r2;
	@%p1 bra 	$L__BB0_2;
	cvta.to.global.u64 	%rd3, %rd1;
	cvta.to.global.u64 	%rd4, %rd2;
	mul.wide.s32 	%rd5, %r1, 4;
	add.s64 	%rd6, %rd3, %rd5;
	ld.global.nc.f32 	%f1, [%rd6];
	// begin inline asm
	{  cvt.rn.f16.f32 %rs1, %f1;}

	// end inline asm
	mul.wide.s32 	%rd7, %r1, 2;
	add.s64 	%rd8, %rd4, %rd7;
	st.global.u16 	[%rd8], %rs1;
$L__BB0_2:
	ret;

}
	// .globl	_Z13half_to_floatPK6__halfPfi
.visible .entry _Z13half_to_floatPK6__halfPfi(
	.param .u64 .ptr .align 1 _Z13half_to_floatPK6__halfPfi_param_0,
	.param .u64 .ptr .align 1 _Z13half_to_floatPK6__halfPfi_param_1,
	.param .u32 _Z13half_to_floatPK6__halfPfi_param_2
)
{
	.reg .pred 	%p<2>;
	.reg .b16 	%rs<2>;
	.reg .b32 	%r<6>;
	.reg .b32 	%f<2>;
	.reg .b64 	%rd<9>;

	ld.param.u64 	%rd1, [_Z13half_to_floatPK6__halfPfi_param_0];
	ld.param.u64 	%rd2, [_Z13half_to_floatPK6__halfPfi_param_1];
	ld.param.u32 	%r2, [_Z13half_to_floatPK6__halfPfi_param_2];
	mov.u32 	%r3, %ctaid.x;
	mov.u32 	%r4, %ntid.x;
	mov.u32 	%r5, %tid.x;
	mad.lo.s32 	%r1, %r3, %r4, %r5;
	setp.ge.s32 	%p1, %r1, %r2;
	@%p1 bra 	$L__BB1_2;
	cvta.to.global.u64 	%rd3, %rd1;
	cvta.to.global.u64 	%rd4, %rd2;
	mul.wide.s32 	%rd5, %r1, 2;
	add.s64 	%rd6, %rd3, %rd5;
	ld.global.nc.u16 	%rs1, [%rd6];
	// begin inline asm
	{  cvt.f32.f16 %f1, %rs1;}

	// end inline asm
	mul.wide.s32 	%rd7, %r1, 4;
	add.s64 	%rd8, %rd4, %rd7;
	st.global.f32 	[%rd8], %f1;
$L__BB1_2:
	ret;

}
	// .globl	_Z9BMMAS_newPKjS0_Pijjj
.visible .entry _Z9BMMAS_newPKjS0_Pijjj(
	.param .u64 .ptr .align 1 _Z9BMMAS_newPKjS0_Pijjj_param_0,
	.param .u64 .ptr .align 1 _Z9BMMAS_newPKjS0_Pijjj_param_1,
	.param .u64 .ptr .align 1 _Z9BMMAS_newPKjS0_Pijjj_param_2,
	.param .u32 _Z9BMMAS_newPKjS0_Pijjj_param_3,
	.param .u32 _Z9BMMAS_newPKjS0_Pijjj_param_4,
	.param .u32 _Z9BMMAS_newPKjS0_Pijjj_param_5
)
{
	.reg .pred 	%p<6>;
	.reg .b32 	%r<100>;
	.reg .b64 	%rd<38>;

	ld.param.u64 	%rd10, [_Z9BMMAS_newPKjS0_Pijjj_param_0];
	ld.param.u64 	%rd11, [_Z9BMMAS_newPKjS0_Pijjj_param_1];
	ld.param.u64 	%rd9, [_Z9BMMAS_newPKjS0_Pijjj_param_2];
	ld.param.u32 	%r39, [_Z9BMMAS_newPKjS0_Pijjj_param_4];
	ld.param.u32 	%r40, [_Z9BMMAS_newPKjS0_Pijjj_param_5];
	cvta.to.global.u64 	%rd1, %rd11;
	cvta.to.global.u64 	%rd2, %rd10;
	mov.u32 	%r42, %ctaid.x;
	mov.u32 	%r43, %ntid.y;
	mov.u32 	%r44, %tid.y;
	mad.lo.s32 	%r1, %r42, %r43, %r44;
	mov.u32 	%r2, %ctaid.y;
	shr.u32 	%r3, %r40, 7;
	setp.lt.u32 	%p1, %r40, 128;
	mov.b32 	%r98, 0;
	mov.u32 	%r99, %r98;
	@%p1 bra 	$L__BB2_8;
	mul.lo.s32 	%r47, %r1, %r40;
	shr.u32 	%r48, %r47, 2;
	and.b32  	%r4, %r48, 134217727;
	mul.lo.s32 	%r49, %r2, %r40;
	shr.u32 	%r50, %r49, 2;
	and.b32  	%r5, %r50, 134217727;
	add.s32 	%r51, %r3, -1;
	and.b32  	%r6, %r3, 3;
	setp.lt.u32 	%p2, %r51, 3;
	mov.b32 	%r91, 0;
	mov.u32 	%r90, %r91;
	mov.u32 	%r86, %r91;
	@%p2 bra 	$L__BB2_4;
	and.b32  	%r86, %r3, 33554428;
	and.b32  	%r54, %r3, 33554428;
	neg.s32 	%r95, %r54;
	mov.b32 	%r94, 0;
	cvt.u64.u32 	%rd16, %r4;
	cvt.u64.u32 	%rd22, %r5;
	mov.u32 	%r92, %r4;
	mov.u32 	%r93, %r5;
	mov.u32 	%r91, %r94;
	mov.u32 	%r90, %r94;
$L__BB2_3:
	mul.wide.u32 	%rd12, %r92, 4;
	add.s64 	%rd13, %rd2, %rd12;
	mov.b32 	%r55, 128;
	wmma.load.a.sync.aligned.row.m8n8k128.global.b1 	{%r56}, [%rd13], %r55;
	mul.wide.u32 	%rd14, %r93, 4;
	add.s64 	%rd15, %rd1, %rd14;
	wmma.load.b.sync.aligned.col.m8n8k128.global.b1 	{%r57}, [%rd15], %r55;
	wmma.mma.xor.popc.sync.aligned.row.col.m8n8k128.s32.b1.b1.s32 {%r58, %r59}, {%r56}, {%r57}, {%r90, %r91};
	cvt.u64.u32 	%rd17, %r94;
	add.s64 	%rd18, %rd17, %rd16;
	shl.b64 	%rd19, %rd18, 2;
	add.s64 	%rd20, %rd2, %rd19;
	add.s64 	%rd21, %rd20, 128;
	wmma.load.a.sync.aligned.row.m8n8k128.global.b1 	{%r60}, [%rd21], %r55;
	add.s64 	%rd23, %rd17, %rd22;
	shl.b64 	%rd24, %rd23, 2;
	add.s64 	%rd25, %rd1, %rd24;
	add.s64 	%rd26, %rd25, 128;
	wmma.load.b.sync.aligned.col.m8n8k128.global.b1 	{%r61}, [%rd26], %r55;
	wmma.mma.xor.popc.sync.aligned.row.col.m8n8k128.s32.b1.b1.s32 {%r62, %r63}, {%r60}, {%r61}, {%r58, %r59};
	add.s64 	%rd27, %rd20, 256;
	wmma.load.a.sync.aligned.row.m8n8k128.global.b1 	{%r64}, [%rd27], %r55;
	add.s64 	%rd28, %rd25, 256;
	wmma.load.b.sync.aligned.col.m8n8k128.global.b1 	{%r65}, [%rd28], %r55;
	wmma.mma.xor.popc.sync.aligned.row.col.m8n8k128.s32.b1.b1.s32 {%r66, %r67}, {%r64}, {%r65}, {%r62, %r63};
	add.s64 	%rd29, %rd20, 384;
	wmma.load.a.sync.aligned.row.m8n8k128.global.b1 	{%r68}, [%rd29], %r55;
	add.s64 	%rd30, %rd25, 384;
	wmma.load.b.sync.aligned.col.m8n8k128.global.b1 	{%r69}, [%rd30], %r55;
	wmma.mma.xor.popc.sync.aligned.row.col.m8n8k128.s32.b1.b1.s32 {%r90, %r91}, {%r68}, {%r69}, {%r66, %r67};
	add.s32 	%r95, %r95, 4;
	add.s32 	%r94, %r94, 128;
	add.s32 	%r93, %r93, 128;
	add.s32 	%r92, %r92, 128;
	setp.eq.s32 	%p3, %r95, 0;
	@%p3 bra 	$L__BB2_4;
	bra.uni 	$L__BB2_3;
$L__BB2_4:
	setp.eq.s32 	%p4, %r6, 0;
	@%p4 bra 	$L__BB2_7;
	shl.b32 	%r70, %r86, 5;
	add.s32 	%r71, %r5, %r70;
	mul.wide.u32 	%rd31, %r71, 4;
	add.s64 	%rd37, %rd1, %rd31;
	add.s32 	%r72, %r4, %r70;
	mul.wide.u32 	%rd32, %r72, 4;
	add.s64 	%rd36, %rd2, %rd32;
	neg.s32 	%r87, %r6;
$L__BB2_6:
	.pragma "nounroll";
	mov.b32 	%r73, 128;
	wmma.load.a.sync.aligned.row.m8n8k128.global.b1 	{%r74}, [%rd36], %r73;
	wmma.load.b.sync.aligned.col.m8n8k128.global.b1 	{%r75}, [%rd37], %r73;
	wmma.mma.xor.popc.sync.aligned.row.col.m8n8k128.s32.b1.b1.s32 {%r90, %r91}, {%r74}, {%r75}, {%r90, %r91};
	add.s64 	%rd37, %rd37, 128;
	add.s64 	%rd36, %rd36, 128;
	add.s32 	%r87, %r87, 1;
	setp.ne.s32 	%p5, %r87, 0;
	@%p5 bra 	$L__BB2_6;
$L__BB2_7:
	shl.b32 	%r99, %r90, 1;
	shl.b32 	%r98, %r91, 1;
$L__BB2_8:
	sub.s32 	%r76, %r40, %r99;
	sub.s32 	%r77, %r40, %r98;
	cvta.to.global.u64 	%rd33, %rd9;
	mul.lo.s32 	%r78, %r1, %r39;
	shl.b32 	%r79, %r78, 3;
	shl.b32 	%r80, %r2, 3;
	add.s32 	%r81, %r79, %r80;
	mul.wide.u32 	%rd34, %r81, 4;
	add.s64 	%rd35, %rd33, %rd34;
	wmma.store.d.sync.aligned.row.m8n8k128.global.s32 	[%rd35], {%r76, %r77}, %r39;
	ret;

}
	// .globl	_Z13BMMAS_bin_newPKjS0_Pjjjj
.visible .entry _Z13BMMAS_bin_newPKjS0_Pjjjj(
	.param .u64 .ptr .align 1 _Z13BMMAS_bin_newPKjS0_Pjjjj_param_0,
	.param .u64 .ptr .align 1 _Z13BMMAS_bin_newPKjS0_Pjjjj_param_1,
	.param .u64 .ptr .align 1 _Z13BMMAS_bin_newPKjS0_Pjjjj_param_2,
	.param .u32 _Z13BMMAS_bin_newPKjS0_Pjjjj_param_3,
	.param .u32 _Z13BMMAS_bin_newPKjS0_Pjjjj_param_4,
	.param .u32 _Z13BMMAS_bin_newPKjS0_Pjjjj_param_5
)
{
	.local .align 4 .b8 	__local_depot3[8];
	.reg .b64 	%SP;
	.reg .b64 	%SPL;
	.reg .pred 	%p<10>;
	.reg .b16 	%rs<3>;
	.reg .b32 	%r<102>;
	.reg .b64 	%rd<47>;
	// demoted variable
	.shared .align 4 .b8 _ZZ13BMMAS_bin_newPKjS0_PjjjjE2Cs[256];
	mov.u64 	%SPL, __local_depot3;
	ld.param.u64 	%rd18, [_Z13BMMAS_bin_newPKjS0_Pjjjj_param_0];
	ld.param.u64 	%rd19, [_Z13BMMAS_bin_newPKjS0_Pjjjj_param_1];
	ld.param.u64 	%rd17, [_Z13BMMAS_bin_newPKjS0_Pjjjj_param_2];
	ld.param.u32 	%r31, [_Z13BMMAS_bin_newPKjS0_Pjjjj_param_5];
	cvta.to.global.u64 	%rd1, %rd19;
	cvta.to.global.u64 	%rd2, %rd18;
	add.u64 	%rd3, %SPL, 0;
	add.u64 	%rd4, %SPL, 4;
	// begin inline asm
	mov.u32 %r32, %laneid;
	// end inline asm
	mov.u32 	%r34, %ctaid.x;
	mov.u32 	%r35, %ntid.y;
	mov.u32 	%r36, %tid.y;
	mad.lo.s32 	%r2, %r34, %r35, %r36;
	mov.u32 	%r3, %ctaid.y;
	mul.lo.s32 	%r4, %r31, %r2;
	mul.lo.s32 	%r5, %r31, %r3;
	setp.lt.u32 	%p1, %r31, 4;
	mov.b32 	%r100, 0;
	mov.u32 	%r101, %r100;
	@%p1 bra 	$L__BB3_7;
	shr.u32 	%r39, %r31, 2;
	max.u32 	%r40, %r39, 32;
	add.s32 	%r41, %r40, -1;
	shr.u32 	%r42, %r41, 5;
	add.s32 	%r6, %r42, 1;
	and.b32  	%r7, %r6, 3;
	setp.lt.u32 	%p2, %r31, 388;
	mov.b32 	%r100, 0;
	mov.u32 	%r96, %r100;
	@%p2 bra 	$L__BB3_4;
	cvt.u64.u32 	%rd22, %r5;
	and.b64  	%rd23, %rd22, 4294967292;
	add.s64 	%rd24, %rd23, %rd1;
	add.s64 	%rd44, %rd24, 256;
	cvt.u64.u32 	%rd25, %r4;
	and.b64  	%rd26, %rd25, 4294967292;
	add.s64 	%rd43, %rd2, %rd26;
	and.b32  	%r44, %r6, 268435452;
	neg.s32 	%r88, %r44;
	mov.b32 	%r100, 0;
	mov.u32 	%r101, %r100;
$L__BB3_3:
	mov.b32 	%r45, 128;
	wmma.load.a.sync.aligned.row.m8n8k128.global.b1 	{%r46}, [%rd43], %r45;
	add.s64 	%rd27, %rd44, -256;
	wmma.load.b.sync.aligned.col.m8n8k128.global.b1 	{%r47}, [%rd27], %r45;
	wmma.mma.xor.popc.sync.aligned.row.col.m8n8k128.s32.b1.b1.s32 {%r48, %r49}, {%r46}, {%r47}, {%r101, %r100};
	add.s64 	%rd28, %rd43, 128;
	wmma.load.a.sync.aligned.row.m8n8k128.global.b1 	{%r50}, [%rd28], %r45;
	add.s64 	%rd29, %rd44, -128;
	wmma.load.b.sync.aligned.col.m8n8k128.global.b1 	{%r51}, [%rd29], %r45;
	wmma.mma.xor.popc.sync.aligned.row.col.m8n8k128.s32.b1.b1.s32 {%r52, %r53}, {%r50}, {%r51}, {%r48, %r49};
	add.s64 	%rd30, %rd43, 256;
	wmma.load.a.sync.aligned.row.m8n8k128.global.b1 	{%r54}, [%rd30], %r45;
	wmma.load.b.sync.aligned.col.m8n8k128.global.b1 	{%r55}, [%rd44], %r45;
	wmma.mma.xor.popc.sync.aligned.row.col.m8n8k128.s32.b1.b1.s32 {%r56, %r57}, {%r54}, {%r55}, {%r52, %r53};
	add.s64 	%rd31, %rd43, 384;
	wmma.load.a.sync.aligned.row.m8n8k128.global.b1 	{%r58}, [%rd31], %r45;
	add.s64 	%rd32, %rd44, 128;
	wmma.load.b.sync.aligned.col.m8n8k128.global.b1 	{%r59}, [%rd32], %r45;
	wmma.mma.xor.popc.sync.aligned.row.col.m8n8k128.s32.b1.b1.s32 {%r101, %r100}, {%r58}, {%r59}, {%r56, %r57};
	add.s32 	%r96, %r96, 128;
	add.s64 	%rd44, %rd44, 512;
	add.s64 	%rd43, %rd43, 512;
	add.s32 	%r88, %r88, 4;
	setp.ne.s32 	%p3, %r88, 0;
	@%p3 bra 	$L__BB3_3;
$L__BB3_4:
	setp.eq.s32 	%p4, %r7, 0;
	@%p4 bra 	$L__BB3_7;
	shr.u32 	%r60, %r5, 2;
	add.s32 	%r61, %r96, %r60;
	mul.wide.u32 	%rd33, %r61, 4;
	add.s64 	%rd46, %rd1, %rd33;
	shr.u32 	%r62, %r4, 2;
	add.s32 	%r63, %r96, %r62;
	mul.wide.u32 	%rd34, %r63, 4;
	add.s64 	%rd45, %rd2, %rd34;
	neg.s32 	%r97, %r7;
$L__BB3_6:
	.pragma "nounroll";
	mov.b32 	%r64, 128;
	wmma.load.a.sync.aligned.row.m8n8k128.global.b1 	{%r65}, [%rd45], %r64;
	wmma.load.b.sync.aligned.col.m8n8k128.global.b1 	{%r66}, [%rd46], %r64;
	wmma.mma.xor.popc.sync.aligned.row.col.m8n8k128.s32.b1.b1.s32 {%r101, %r100}, {%r65}, {%r66}, {%r101, %r100};
	add.s64 	%rd46, %rd46, 128;
	add.s64 	%rd45, %rd45, 128;
	add.s32 	%r97, %r97, 1;
	setp.ne.s32 	%p5, %r97, 0;
	@%p5 bra 	$L__BB3_6;
$L__BB3_7:
	mov.u32 	%r67, _ZZ13BMMAS_bin_newPKjS0_PjjjjE2Cs;
	mov.b32 	%r68, 8;
	wmma.store.d.sync.aligned.col.m8n8k128.shared.s32 	[%r67], {%r101, %r100}, %r68;
	mov.pred 	%p6, -1;
	mov.b32 	%r69, -1;
	vote.sync.ballot.b32 	%r70, %p6, %r69;
	st.local.u32 	[%rd3], %r70;
	vote.sync.ballot.b32 	%r71, %p6, %r69;
	st.local.u32 	[%rd4], %r71;
	setp.gt.u32 	%p9, %r32, 3;
	@%p9 bra 	$L__BB3_9;
	cvta.to.global.u64 	%rd35, %rd17;
	cvt.u64.u32 	%rd36, %r32;
	add.s64 	%rd37, %rd3, %rd36;
	ld.local.u8 	%rs1, [%rd37];
	mov.u32 	%r72, %nctaid.x;
	shr.s32 	%r73, %r2, 31;
	shr.u32 	%r74, %r73, 28;
	add.s32 	%r75, %r2, %r74;
	shr.u32 	%r76, %r75, 4;
	mad.lo.s32 	%r77, %r3, %r72, %r76;
	shl.b32 	%r78, %r77, 5;
	and.b32  	%r79, %r78, 134217696;
	shl.b32 	%r80, %r32, 2;
	and.b32  	%r81, %r75, -16;
	sub.s32 	%r82, %r2, %r81;
	add.s32 	%r83, %r79, %r82;
	add.s32 	%r84, %r83, %r80;
	cvt.u64.u32 	%rd38, %r84;
	add.s64 	%rd39, %rd35, %rd38;
	st.global.u8 	[%rd39], %rs1;
	add.s64 	%rd40, %rd4, %rd36;
	ld.local.u8 	%rs2, [%rd40];
	add.s32 	%r85, %r80, 128;
	and.b32  	%r86, %r85, 134217724;
	add.s32 	%r87, %r83, %r86;
	cvt.u64.u32 	%rd41, %r87;
	add.s64 	%rd42, %rd35, %rd41;
	st.global.u8 	[%rd42], %rs2;
$L__BB3_9:
	ret;

}


// ===== COMPILED SASS (sm_100) =====

	.target	sm_100

	.elftype	@"ET_EXEC"


//--------------------- .note.nv.tkinfo           --------------------------
	.section	.note.nv.tkinfo,"",@"SHT_NOTE"
	.sectionflags	@"SHF_NOTE_NV_TKINFO"
	.tkinfo
        /*0018*/ 	.word	0x00000002
        /*0030*/ 	.string	""
        /*0030*/ 	.string	"ptxas"
        /*0030*/ 	.string	"Cuda compilation tools, release 13.0, V13.0.88"
        /*0030*/ 	.string	"Build cuda_13.0.r13.0/compiler.36424714_0"
        /*0030*/ 	.string	"-arch sm_100 -m 64 "



//--------------------- .note.nv.cuinfo           --------------------------
	.section	.note.nv.cuinfo,"",@"SHT_NOTE"
	.sectionflags	@"SHF_NOTE_NV_CUINFO"
        /*0018*/ 	.short	0x0002
        /*001a*/ 	.short	0x0064
        /*001c*/ 	.short	0x0082
	.zero		2


//--------------------- .nv.info                  --------------------------
	.section	.nv.info,"",@"SHT_CUDA_INFO"
	.align	4


	//----- nvinfo : EIATTR_REGCOUNT
	.align		4
        /*0000*/ 	.byte	0x04, 0x2f
        /*0002*/ 	.short	(.L_1 - .L_0)
	.align		4
.L_0:
        /*0004*/ 	.word	index@(_Z13float_to_halfPKfP6__halfi)
        /*0008*/ 	.word	0x0000000a


	//----- nvinfo : EIATTR_FRAME_SIZE
	.align		4
.L_1:
        /*000c*/ 	.byte	0x04, 0x11
        /*000e*/ 	.short	(.L_3 - .L_2)
	.align		4
.L_2:
        /*0010*/ 	.word	index@(_Z13float_to_halfPKfP6__halfi)
        /*0014*/ 	.word	0x00000000


	//----- nvinfo : EIATTR_REGCOUNT
	.align		4
.L_3:
        /*0018*/ 	.byte	0x04, 0x2f
        /*001a*/ 	.short	(.L_5 - .L_4)
	.align		4
.L_4:
        /*001c*/ 	.word	index@(_Z13half_to_floatPK6__halfPfi)
        /*0020*/ 	.word	0x0000000a


	//----- nvinfo : EIATTR_FRAME_SIZE
	.align		4
.L_5:
        /*0024*/ 	.byte	0x04, 0x11
        /*0026*/ 	.short	(.L_7 - .L_6)
	.align		4
.L_6:
        /*0028*/ 	.word	index@(_Z13half_to_floatPK6__halfPfi)
        /*002c*/ 	.word	0x00000000


	//----- nvinfo : EIATTR_REGCOUNT
	.align		4
.L_7:
        /*0030*/ 	.byte	0x04, 0x2f
        /*0032*/ 	.short	(.L_9 - .L_8)
	.align		4
.L_8:
        /*0034*/ 	.word	index@(_Z9BMMAS_newPKjS0_Pijjj)
        /*0038*/ 	.word	0x00000024


	//----- nvinfo : EIATTR_FRAME_SIZE
	.align		4
.L_9:
        /*003c*/ 	.byte	0x04, 0x11
        /*003e*/ 	.short	(.L_11 - .L_10)
	.align		4
.L_10:
        /*0040*/ 	.word	index@($__internal_3_$__cuda_sm_10x_mma_bit_internal_xor_m8n8k128)
        /*0044*/ 	.word	0x00000000


	//----- nvinfo : EIATTR_FRAME_SIZE
	.align		4
.L_11:
        /*0048*/ 	.byte	0x04, 0x11
        /*004a*/ 	.short	(.L_13 - .L_12)
	.align		4
.L_12:
        /*004c*/ 	.word	index@($__internal_2_$__cuda_sm_10x_mma_bit_internal_and_m8n8k128)
        /*0050*/ 	.word	0x00000000


	//----- nvinfo : EIATTR_FRAME_SIZE
	.align		4
.L_13:
        /*0054*/ 	.byte	0x04, 0x11
        /*0056*/ 	.short	(.L_15 - .L_14)
	.align		4
.L_14:
        /*0058*/ 	.word	index@(_Z9BMMAS_newPKjS0_Pijjj)
        /*005c*/ 	.word	0x00000000


	//----- nvinfo : EIATTR_REGCOUNT
	.align		4
.L_15:
        /*0060*/ 	.byte	0x04, 0x2f
        /*0062*/ 	.short	(.L_17 - .L_16)
	.align		4
.L_16:
        /*0064*/ 	.word	index@(_Z13BMMAS_bin_newPKjS0_Pjjjj)
        /*0068*/ 	.word	0x00000022


	//----- nvinfo : EIATTR_FRAME_SIZE
	.align		4
.L_17:
        /*006c*/ 	.byte	0x04, 0x11
        /*006e*/ 	.short	(.L_19 - .L_18)
	.align		4
.L_18:
        /*0070*/ 	.word	index@($__internal_1_$__cuda_sm_10x_mma_bit_internal_xor_m8n8k128)
        /*0074*/ 	.word	0x00000008


	//----- nvinfo : EIATTR_FRAME_SIZE
	.align		4
.L_19:
        /*0078*/ 	.byte	0x04, 0x11
        /*007a*/ 	.short	(.L_21 - .L_20)
	.align		4
.L_20:
        /*007c*/ 	.word	index@($__internal_0_$__cuda_sm_10x_mma_bit_internal_and_m8n8k128)
        /*0080*/ 	.word	0x00000008


	//----- nvinfo : EIATTR_FRAME_SIZE
	.align		4
.L_21:
        /*0084*/ 	.byte	0x04, 0x11
        /*0086*/ 	.short	(.L_23 - .L_22)
	.align		4
.L_22:
        /*0088*/ 	.word	index@(_Z13BMMAS_bin_newPKjS0_Pjjjj)
        /*008c*/ 	.word	0x00000008


	//----- nvinfo : EIATTR_MIN_STACK_SIZE
	.align		4
.L_23:
        /*0090*/ 	.byte	0x04, 0x12
        /*0092*/ 	.short	(.L_25 - .L_24)
	.align		4
.L_24:
        /*0094*/ 	.word	index@(_Z13BMMAS_bin_newPKjS0_Pjjjj)
        /*0098*/ 	.word	0x00000008


	//----- nvinfo : EIATTR_MIN_STACK_SIZE
	.align		4
.L_25:
        /*009c*/ 	.byte	0x04, 0x12
        /*009e*/ 	.short	(.L_27 - .L_26)
	.align		4
.L_26:
        /*00a0*/ 	.word	index@(_Z9BMMAS_newPKjS0_Pijjj)
        /*00a4*/ 	.word	0x00000000


	//----- nvinfo : EIATTR_MIN_STACK_SIZE
	.align		4
.L_27:
        /*00a8*/ 	.byte	0x04, 0x12
        /*00aa*/ 	.short	(.L_29 - .L_28)
	.align		4
.L_28:
        /*00ac*/ 	.word	index@(_Z13half_to_floatPK6__halfPfi)
        /*00b0*/ 	.word	0x00000000


	//----- nvinfo : EIATTR_MIN_STACK_SIZE
	.align		4
.L_29:
        /*00b4*/ 	.byte	0x04, 0x12
        /*00b6*/ 	.short	(.L_31 - .L_30)
	.align		4
.L_30:
        /*00b8*/ 	.word	index@(_Z13float_to_halfPKfP6__halfi)
        /*00bc*/ 	.word	0x00000000
.L_31:


//--------------------- .nv.compat                --------------------------
	.section	.nv.compat,"",@"SHT_CUDA_COMPAT_INFO"
	.align	4
        /*0000*/ 	.byte	0x02, 0x09, 0x00, 0x00, 0x02, 0x02, 0x02, 0x00, 0x02, 0x05, 0x05, 0x00, 0x03, 0x07, 0x01, 0x01
        /*0010*/ 	.byte	0x02, 0x03, 0x00, 0x00, 0x02, 0x06, 0x01, 0x00, 0x04, 0x0b, 0x08, 0x00, 0x01, 0x00, 0x00, 0x00
        /*0020*/ 	.byte	0x00, 0x00, 0x00, 0x00


//--------------------- .nv.info._Z13BMMAS_bin_newPKjS0_Pjjjj --------------------------
	.section	.nv.info._Z13BMMAS_bin_newPKjS0_Pjjjj,"",@"SHT_CUDA_INFO"
	.sectionflags	@""
	.align	4


	//----- nvinfo : EIATTR_CUDA_API_VERSION
	.align		4
        /*0000*/ 	.byte	0x04, 0x37
        /*0002*/ 	.short	(.L_33 - .L_32)
.L_32:
        /*0004*/ 	.word	0x00000082


	//----- nvinfo : EIATTR_KPARAM_INFO
	.align		4
.L_33:
        /*0008*/ 	.byte	0x04, 0x17
        /*000a*/ 	.short	(.L_35 - .L_34)
.L_34:
        /*000c*/ 	.word	0x00000000
        /*0010*/ 	.short	0x0005
        /*0012*/ 	.short	0x0020
        /*0014*/ 	.byte	0x00, 0xf0, 0x11, 0x00


	//----- nvinfo : EIATTR_KPARAM_INFO
	.align		4
.L_35:
        /*0018*/ 	.byte	0x04, 0x17
        /*001a*/ 	.short	(.L_37 - .L_36)
.L_36:
        /*001c*/ 	.word	0x00000000
        /*0020*/ 	.short	0x0004
        /*0022*/ 	.short	0x001c
        /*0024*/ 	.byte	0x00, 0xf0, 0x11, 0x00


	//----- nvinfo : EIATTR_KPARAM_INFO
	.align		4
.L_37:
        /*0028*/ 	.byte	0x04, 0x17
        /*002a*/ 	.short	(.L_39 - .L_38)
.L_38:
        /*002c*/ 	.word	0x00000000
        /*0030*/ 	.short	0x0003
        /*0032*/ 	.short	0x0018
        /*0034*/ 	.byte	0x00, 0xf0, 0x11, 0x00


	//----- nvinfo : EIATTR_KPARAM_INFO
	.align		4
.L_39:
        /*0038*/ 	.byte	0x04, 0x17
        /*003a*/ 	.short	(.L_41 - .L_40)
.L_40:
        /*003c*/ 	.word	0x00000000
        /*0040*/ 	.short	0x0002
        /*0042*/ 	.short	0x0010
        /*0044*/ 	.byte	0x00, 0xf5, 0x21, 0x00


	//----- nvinfo : EIATTR_KPARAM_INFO
	.align		4
.L_41:
        /*0048*/ 	.byte	0x04, 0x17
        /*004a*/ 	.short	(.L_43 - .L_42)
.L_42:
        /*004c*/ 	.word	0x00000000
        /*0050*/ 	.short	0x0001
        /*0052*/ 	.short	0x0008
        /*0054*/ 	.byte	0x00, 0xf5, 0x21, 0x00


	//----- nvinfo : EIATTR_KPARAM_INFO
	.align		4
.L_43:
        /*0058*/ 	.byte	0x04, 0x17
        /*005a*/ 	.short	(.L_45 - .L_44)
.L_44:
        /*005c*/ 	.word	0x00000000
        /*0060*/ 	.short	0x0000
        /*0062*/ 	.short	0x0000
        /*0064*/ 	.byte	0x00, 0xf5, 0x21, 0x00


	//----- nvinfo : EIATTR_SPARSE_MMA_MASK
	.align		4
.L_45:
        /*0068*/ 	.byte	0x03, 0x50
        /*006a*/ 	.short	0x0000


	//----- nvinfo : EIATTR_WMMA_USED
	.align		4
        /*006c*/ 	.byte	0x01, 0x2b
	.zero		2


	//----- nvinfo : EIATTR_MAXREG_COUNT
	.align		4
        /*0070*/ 	.byte	0x03, 0x1b
        /*0072*/ 	.short	0x00ff


	//----- nvinfo : EIATTR_MERCURY_ISA_VERSION
	.align		4
        /*0074*/ 	.byte	0x03, 0x5f
        /*0076*/ 	.short	0x0101


	//----- nvinfo : EIATTR_COOP_GROUP_MASK_REGIDS
	.align		4
        /*0078*/ 	.byte	0x04, 0x29
        /*007a*/ 	.short	(.L_47 - .L_46)


	//   ....[0]....
.L_46:
        /*007c*/ 	.word	0xffffffff


	//----- nvinfo : EIATTR_COOP_GROUP_INSTR_OFFSETS
	.align		4
.L_47:
        /*0080*/ 	.byte	0x04, 0x28
        /*0082*/ 	.short	(.L_49 - .L_48)


	//   ....[0]....
.L_48:
        /*0084*/ 	.word	0x00000810


	//----- nvinfo : EIATTR_VRC_CTA_INIT_COUNT
	.align		4
.L_49:
        /*0088*/ 	.byte	0x02, 0x4a
	.zero		1
	.zero		1


	//----- nvinfo : EIATTR_EXIT_INSTR_OFFSETS
	.align		4
        /*008c*/ 	.byte	0x04, 0x1c
        /*008e*/ 	.short	(.L_51 - .L_50)


	//   ....[0]....
.L_50:
        /*0090*/ 	.word	0x000008d0


	//   ....[1]....
        /*0094*/ 	.word	0x00000a50


	//----- nvinfo : EIATTR_CRS_STACK_SIZE
	.align		4
.L_51:
        /*0098*/ 	.byte	0x04, 0x1e
        /*009a*/ 	.short	(.L_53 - .L_52)
.L_52:
        /*009c*/ 	.word	0x00000000


	//----- nvinfo : EIATTR_CBANK_PARAM_SIZE
	.align		4
.L_53:
        /*00a0*/ 	.byte	0x03, 0x19
        /*00a2*/ 	.short	0x0024


	//----- nvinfo : EIATTR_PARAM_CBANK
	.align		4
        /*00a4*/ 	.byte	0x04, 0x0a
        /*00a6*/ 	.short	(.L_55 - .L_54)
	.align		4
.L_54:
        /*00a8*/ 	.word	index@(.nv.constant0._Z13BMMAS_bin_newPKjS0_Pjjjj)
        /*00ac*/ 	.short	0x0380
        /*00ae*/ 	.short	0x0024


	//----- nvinfo : EIATTR_SW_WAR
	.align		4
.L_55:
        /*00b0*/ 	.byte	0x04, 0x36
        /*00b2*/ 	.short	(.L_57 - .L_56)
.L_56:
        /*00b4*/ 	.word	0x00000008
.L_57:


//--------------------- .nv.info._Z9BMMAS_newPKjS0_Pijjj --------------------------
	.section	.nv.info._Z9BMMAS_newPKjS0_Pijjj,"",@"SHT_CUDA_INFO"
	.sectionflags	@""
	.align	4


	//----- nvinfo : EIATTR_CUDA_API_VERSION
	.align		4
        /*0000*/ 	.byte	0x04, 0x37
        /*0002*/ 	.short	(.L_59 - .L_58)
.L_58:
        /*0004*/ 	.word	0x00000082


	//----- nvinfo : EIATTR_KPARAM_INFO
	.align		4
.L_59:
        /*0008*/ 	.byte	0x04, 0x17
        /*000a*/ 	.short	(.L_61 - .L_60)
.L_60:
        /*000c*/ 	.word	0x00000000
        /*0010*/ 	.short	0x0005
        /*0012*/ 	.short	0x0020
        /*0014*/ 	.byte	0x00, 0xf0, 0x11, 0x00


	//----- nvinfo : EIATTR_KPARAM_INFO
	.align		4
.L_61:
        /*0018*/ 	.byte	0x04, 0x17
        /*001a*/ 	.short	(.L_63 - .L_62)
.L_62:
        /*001c*/ 	.word	0x00000000
        /*0020*/ 	.short	0x0004
        /*0022*/ 	.short	0x001c
        /*0024*/ 	.byte	0x00, 0xf0, 0x11, 0x00


	//----- nvinfo : EIATTR_KPARAM_INFO
	.align		4
.L_63:
        /*0028*/ 	.byte	0x04, 0x17
        /*002a*/ 	.short	(.L_65 - .L_64)
.L_64:
        /*002c*/ 	.word	0x00000000
        /*0030*/ 	.short	0x0003
        /*0032*/ 	.short	0x0018
        /*0034*/ 	.byte	0x00, 0xf0, 0x11, 0x00


	//----- nvinfo : EIATTR_KPARAM_INFO
	.align		4
.L_65:
        /*0038*/ 	.byte	0x04, 0x17
        /*003a*/ 	.short	(.L_67 - .L_66)
.L_66:
        /*003c*/ 	.word	0x00000000
        /*0040*/ 	.short	0x0002
        /*0042*/ 	.short	0x0010
        /*0044*/ 	.byte	0x00, 0xf5, 0x21, 0x00


	//----- nvinfo : EIATTR_KPARAM_INFO
	.align		4
.L_67:
        /*0048*/ 	.byte	0x04, 0x17
        /*004a*/ 	.short	(.L_69 - .L_68)
.L_68:
        /*004c*/ 	.word	0x00000000
        /*0050*/ 	.short	0x0001
        /*0052*/ 	.short	0x0008
        /*0054*/ 	.byte	0x00, 0xf5, 0x21, 0x00


	//----- nvinfo : EIATTR_KPARAM_INFO
	.align		4
.L_69:
        /*0058*/ 	.byte	0x04, 0x17
        /*005a*/ 	.short	(.L_71 - .L_70)
.L_70:
        /*005c*/ 	.word	0x00000000
        /*0060*/ 	.short	0x0000
        /*0062*/ 	.short	0x0000
        /*0064*/ 	.byte	0x00, 0xf5, 0x21, 0x00


	//----- nvinfo : EIATTR_SPARSE_MMA_MASK
	.align		4
.L_71:
        /*0068*/ 	.byte	0x03, 0x50
        /*006a*/ 	.short	0x0000


	//----- nvinfo : EIATTR_WMMA_USED
	.align		4
        /*006c*/ 	.byte	0x01, 0x2b
	.zero		2


	//----- nvinfo : EIATTR_MAXREG_COUNT
	.align		4
        /*0070*/ 	.byte	0x03, 0x1b
        /*0072*/ 	.short	0x00ff


	//----- nvinfo : EIATTR_MERCURY_ISA_VERSION
	.align		4
        /*0074*/ 	.byte	0x03, 0x5f
        /*0076*/ 	.short	0x0101


	//----- nvinfo : EIATTR_VRC_CTA_INIT_COUNT
	.align		4
        /*0078*/ 	.byte	0x02, 0x4a
	.zero		1
	.zero		1


	//----- nvinfo : EIATTR_EXIT_INSTR_OFFSETS
	.align		4
        /*007c*/ 	.byte	0x04, 0x1c
        /*007e*/ 	.short	(.L_73 - .L_72)


	//   ....[0]....
.L_72:
        /*0080*/ 	.word	0x000009b0


	//----- nvinfo : EIATTR_CRS_STACK_SIZE
	.align		4
.L_73:
        /*0084*/ 	.byte	0x04, 0x1e
        /*0086*/ 	.short	(.L_75 - .L_74)
.L_74:
        /*0088*/ 	.word	0x00000000


	//----- nvinfo : EIATTR_CBANK_PARAM_SIZE
	.align		4
.L_75:
        /*008c*/ 	.byte	0x03, 0x19
        /*008e*/ 	.short	0x0024


	//----- nvinfo : EIATTR_PARAM_CBANK
	.align		4
        /*0090*/ 	.byte	0x04, 0x0a
        /*0092*/ 	.short	(.L_77 - .L_76)
	.align		4
.L_76:
        /*0094*/ 	.word	index@(.nv.constant0._Z9BMMAS_newPKjS0_Pijjj)
        /*0098*/ 	.short	0x0380
        /*009a*/ 	.short	0x0024


	//----- nvinfo : EIATTR_SW_WAR
	.align		4
.L_77:
        /*009c*/ 	.byte	0x04, 0x36
        /*009e*/ 	.short	(.L_79 - .L_78)
.L_78:
        /*00a0*/ 	.word	0x00000008
.L_79:


//--------------------- .nv.info._Z13half_to_floatPK6__halfPfi --------------------------
	.section	.nv.info._Z13half_to_floatPK6__halfPfi,"",@"SHT_CUDA_INFO"
	.sectionflags	@""
	.align	4


	//----- nvinfo : EIATTR_CUDA_API_VERSION
	.align		4
        /*0000*/ 	.byte	0x04, 0x37
        /*0002*/ 	.short	(.L_81 - .L_80)
.L_80:
        /*0004*/ 	.word	0x00000082


	//----- nvinfo : EIATTR_KPARAM_INFO
	.align		4
.L_81:
        /*0008*/ 	.byte	0x04, 0x17
        /*000a*/ 	.short	(.L_83 - .L_82)
.L_82:
        /*000c*/ 	.word	0x00000000
        /*0010*/ 	.short	0x0002
        /*0012*/ 	.short	0x0010
        /*0014*/ 	.byte	0x00, 0xf0, 0x11, 0x00


	//----- nvinfo : EIATTR_KPARAM_INFO
	.align		4
.L_83:
        /*0018*/ 	.byte	0x04, 0x17
        /*001a*/ 	.short	(.L_85 - .L_84)
.L_84:
        /*001c*/ 	.word	0x00000000
        /*0020*/ 	.short	0x0001
        /*0022*/ 	.short	0x0008
        /*0024*/ 	.byte	0x00, 0xf5, 0x21, 0x00


	//----- nvinfo : EIATTR_KPARAM_INFO
	.align		4
.L_85:
        /*0028*/ 	.byte	0x04, 0x17
        /*002a*/ 	.short	(.L_87 - .L_86)
.L_86:
        /*002c*/ 	.word	0x00000000
        /*0030*/ 	.short	0x0000
        /*0032*/ 	.short	0x0000
        /*0034*/ 	.byte	0x00, 0xf5, 0x21, 0x00


	//----- nvinfo : EIATTR_SPARSE_MMA_MASK
	.align		4
.L_87:
        /*0038*/ 	.byte	0x03, 0x50
        /*003a*/ 	.short	0x0000


	//----- nvinfo : EIATTR_MAXREG_COUNT
	.align		4
        /*003c*/ 	.byte	0x03, 0x1b
        /*003e*/ 	.short	0x00ff


	//----- nvinfo : EIATTR_MERCURY_ISA_VERSION
	.align		4
        /*0040*/ 	.byte	0x03, 0x5f
        /*0042*/ 	.short	0x0101


	//----- nvinfo : EIATTR_VRC_CTA_INIT_COUNT
	.align		4
        /*0044*/ 	.byte	0x02, 0x4a
	.zero		1
	.zero		1


	//----- nvinfo : EIATTR_EXIT_INSTR_OFFSETS
	.align		4
        /*0048*/ 	.byte	0x04, 0x1c
        /*004a*/ 	.short	(.L_89 - .L_88)


	//   ....[0]....
.L_88:
        /*004c*/ 	.word	0x00000070


	//   ....[1]....
        /*0050*/ 	.word	0x00000100


	//----- nvinfo : EIATTR_CBANK_PARAM_SIZE
	.align		4
.L_89:
        /*0054*/ 	.byte	0x03, 0x19
        /*0056*/ 	.short	0x0014


	//----- nvinfo : EIATTR_PARAM_CBANK
	.align		4
        /*0058*/ 	.byte	0x04, 0x0a
        /*005a*/ 	.short	(.L_91 - .L_90)
	.align		4
.L_90:
        /*005c*/ 	.word	index@(.nv.constant0._Z13half_to_floatPK6__halfPfi)
        /*0060*/ 	.short	0x0380
        /*0062*/ 	.short	0x0014


	//----- nvinfo : EIATTR_SW_WAR
	.align		4
.L_91:
        /*0064*/ 	.byte	0x04, 0x36
        /*0066*/ 	.short	(.L_93 - .L_92)
.L_92:
        /*0068*/ 	.word	0x00000008
.L_93:


//--------------------- .nv.info._Z13float_to_halfPKfP6__halfi --------------------------
	.section	.nv.info._Z13float_to_halfPKfP6__halfi,"",@"SHT_CUDA_INFO"
	.sectionflags	@""
	.align	4


	//----- nvinfo : EIATTR_CUDA_API_VERSION
	.align		4
        /*0000*/ 	.byte	0x04, 0x37
        /*0002*/ 	.short	(.L_95 - .L_94)
.L_94:
        /*0004*/ 	.word	0x00000082


	//----- nvinfo : EIATTR_KPARAM_INFO
	.align		4
.L_95:
        /*0008*/ 	.byte	0x04, 0x17
        /*000a*/ 	.short	(.L_97 - .L_96)
.L_96:
        /*000c*/ 	.word	0x00000000
        /*0010*/ 	.short	0x0002
        /*0012*/ 	.short	0x0010
        /*0014*/ 	.byte	0x00, 0xf0, 0x11, 0x00


	//----- nvinfo : EIATTR_KPARAM_INFO
	.align		4
.L_97:
        /*0018*/ 	.byte	0x04, 0x17
        /*001a*/ 	.short	(.L_99 - .L_98)
.L_98:
        /*001c*/ 	.word	0x00000000
        /*0020*/ 	.short	0x0001
        /*0022*/ 	.short	0x0008
        /*0024*/ 	.byte	0x00, 0xf5, 0x21, 0x00


	//----- nvinfo : EIATTR_KPARAM_INFO
	.align		4
.L_99:
        /*0028*/ 	.byte	0x04, 0x17
        /*002a*/ 	.short	(.L_101 - .L_100)
.L_100:
        /*002c*/ 	.word	0x00000000
        /*0030*/ 	.short	0x0000
        /*0032*/ 	.short	0x0000
        /*0034*/ 	.byte	0x00, 0xf5, 0x21, 0x00


	//----- nvinfo : EIATTR_SPARSE_MMA_MASK
	.align		4
.L_101:
        /*0038*/ 	.byte	0x03, 0x50
        /*003a*/ 	.short	0x0000


	//----- nvinfo : EIATTR_MAXREG_COUNT
	.align		4
        /*003c*/ 	.byte	0x03, 0x1b
        /*003e*/ 	.short	0x00ff


	//----- nvinfo : EIATTR_MERCURY_ISA_VERSION
	.align		4
        /*0040*/ 	.byte	0x03, 0x5f
        /*0042*/ 	.short	0x0101


	//----- nvinfo : EIATTR_VRC_CTA_INIT_COUNT
	.align		4
        /*0044*/ 	.byte	0x02, 0x4a
	.zero		1
	.zero		1


	//----- nvinfo : EIATTR_EXIT_INSTR_OFFSETS
	.align		4
        /*0048*/ 	.byte	0x04, 0x1c
        /*004a*/ 	.short	(.L_103 - .L_102)


	//   ....[0]....
.L_102:
        /*004c*/ 	.word	0x00000070


	//   ....[1]....
        /*0050*/ 	.word	0x00000100


	//----- nvinfo : EIATTR_CBANK_PARAM_SIZE
	.align		4
.L_103:
        /*0054*/ 	.byte	0x03, 0x19
        /*0056*/ 	.short	0x0014


	//----- nvinfo : EIATTR_PARAM_CBANK
	.align		4
        /*0058*/ 	.byte	0x04, 0x0a
        /*005a*/ 	.short	(.L_105 - .L_104)
	.align		4
.L_104:
        /*005c*/ 	.word	index@(.nv.constant0._Z13float_to_halfPKfP6__halfi)
        /*0060*/ 	.short	0x0380
        /*0062*/ 	.short	0x0014


	//----- nvinfo : EIATTR_SW_WAR
	.align		4
.L_105:
        /*0064*/ 	.byte	0x04, 0x36
        /*0066*/ 	.short	(.L_107 - .L_106)
.L_106:
        /*0068*/ 	.word	0x00000008
.L_107:


//--------------------- .nv.callgraph             --------------------------
	.section	.nv.callgraph,"",@"SHT_CUDA_CALLGRAPH"
	.align	4
	.sectionentsize	8
	.align		4
        /*0000*/ 	.word	0x00000000
	.align		4
        /*0004*/ 	.word	0xffffffff
	.align		4
        /*0008*/ 	.word	0x00000000
	.align		4
        /*000c*/ 	.word	0xfffffffe
	.align		4
        /*0010*/ 	.word	0x00000000
	.align		4
        /*0014*/ 	.word	0xfffffffd
	.align		4
        /*0018*/ 	.word	0x00000000
	.align		4
        /*001c*/ 	.word	0xfffffffc


//--------------------- .text._Z13BMMAS_bin_newPKjS0_Pjjjj --------------------------
	.section	.text._Z13BMMAS_bin_newPKjS0_Pjjjj,"ax",@progbits
	.align	128
        .global         _Z13BMMAS_bin_newPKjS0_Pjjjj
        .type           _Z13BMMAS_bin_newPKjS0_Pjjjj,@function
        .size           _Z13BMMAS_bin_newPKjS0_Pjjjj,(.L_x_14 - _Z13BMMAS_bin_newPKjS0_Pjjjj)
        .other          _Z13BMMAS_bin_newPKjS0_Pjjjj,@"STO_CUDA_ENTRY STV_DEFAULT"
_Z13BMMAS_bin_newPKjS0_Pjjjj:
.text._Z13BMMAS_bin_newPKjS0_Pjjjj:
[----:B------:R-:W0:Y:S08]  /*0000*/  LDC R1, c[0x0][0x37c] ;  /* 0x0000df00ff017b82 */ /* 0x000e300000000800 */
[----:B------:R-:W1:Y:S01]  /*0010*/  LDC R5, c[0x0][0x3a0] ;  /* 0x0000e800ff057b82 */ /* 0x000e620000000800 */
[----:B------:R-:W2:Y:S01]  /*0020*/  S2R R3, SR_TID.Y ;  /* 0x0000000000037919 */ /* 0x000ea20000002200 */
[----:B------:R-:W3:Y:S01]  /*0030*/  LDCU.64 UR6, c[0x0][0x358] ;  /* 0x00006b00ff0677ac */ /* 0x000ee20008000a00 */
[----:B0-----:R-:W-:Y:S01]  /*0040*/  VIADD R1, R1, 0xfffffff8 ;  /* 0xfffffff801017836 */ /* 0x001fe20000000000 */
[----:B------:R-:W-:-:S04]  /*0050*/  CS2R R16, SRZ ;  /* 0x0000000000107805 */ /* 0x000fc8000001ff00 */
[----:B------:R-:W2:Y:S08]  /*0060*/  S2UR UR4, SR_CTAID.X ;  /* 0x00000000000479c3 */ /* 0x000eb00000002500 */
[----:B------:R-:W2:Y:S01]  /*0070*/  LDC R26, c[0x0][0x364] ;  /* 0x0000d900ff1a7b82 */ /* 0x000ea20000000800 */
[----:B-1----:R-:W-:-:S07]  /*0080*/  ISETP.GE.U32.AND P0, PT, R5, 0x4, PT ;  /* 0x000000040500780c */ /* 0x002fce0003f06070 */
[----:B------:R-:W0:Y:S01]  /*0090*/  S2UR UR8, SR_CTAID.Y ;  /* 0x00000000000879c3 */ /* 0x000e220000002600 */
[----:B--2---:R-:W-:-:S05]  /*00a0*/  IMAD R26, R26, UR4, R3 ;  /* 0x000000041a1a7c24 */ /* 0x004fca000f8e0203 */
[----:B0--3--:R-:W-:Y:S05]  /*00b0*/  @!P0 BRA `(.L_x_0) ;  /* 0x0000000400c88947 */ /* 0x009fea0003800000 */
[----:B------:R-:W-:Y:S01]  /*00c0*/  SHF.R.U32.HI R0, RZ, 0x2, R5 ;  /* 0x00000002ff007819 */ /* 0x000fe20000011605 */
[----:B------:R-:W-:Y:S01]  /*00d0*/  IMAD R25, R26, R5, RZ ;  /* 0x000000051a197224 */ /* 0x000fe200078e02ff */
[C---:B------:R-:W-:Y:S01]  /*00e0*/  ISETP.GE.U32.AND P0, PT, R5.reuse, 0x184, PT ;  /* 0x000001840500780c */ /* 0x040fe20003f06070 */
[----:B------:R-:W-:Y:S01]  /*00f0*/  IMAD R24, R5, UR8, RZ ;  /* 0x0000000805187c24 */ /* 0x000fe2000f8e02ff */
[----:B------:R-:W-:Y:S01]  /*0100*/  VIMNMX.U32 R0, PT, PT, R0, 0x20, !PT ;  /* 0x0000002000007848 */ /* 0x000fe20007fe0000 */
[----:B------:R-:W-:Y:S02]  /*0110*/  IMAD.MOV.U32 R16, RZ, RZ, RZ ;  /* 0x000000ffff107224 */ /* 0x000fe400078e00ff */
[----:B------:R-:W-:Y:S02]  /*0120*/  IMAD.MOV.U32 R22, RZ, RZ, RZ ;  /* 0x000000ffff167224 */ /* 0x000fe400078e00ff */
[----:B------:R-:W-:-:S05]  /*0130*/  VIADD R0, R0, 0xffffffff ;  /* 0xffffffff00007836 */ /* 0x000fca0000000000 */
[----:B------:R-:W-:-:S04]  /*0140*/  LEA.HI R2, R0, 0x1, RZ, 0x1b ;  /* 0x0000000100027811 */ /* 0x000fc800078fd8ff */
[----:B------:R-:W-:Y:S01]  /*0150*/  LOP3.LUT R23, R2, 0x3, RZ, 0xc0, !PT ;  /* 0x0000000302177812 */ /* 0x000fe200078ec0ff */
[----:B------:R-:W-:Y:S06]  /*0160*/  @!P0 BRA `(.L_x_1) ;  /* 0x00000004001c8947 */ /* 0x000fec0003800000 */
[----:B------:R-:W0:Y:S01]  /*0170*/  LDCU.128 UR12, c[0x0][0x380] ;  /* 0x00007000ff0c77ac */ /* 0x000e220008000c00 */
[----:B------:R-:W-:Y:S02]  /*0180*/  LOP3.LUT R0, R24, 0xfffffffc, RZ, 0xc0, !PT ;  /* 0xfffffffc18007812 */ /* 0x000fe400078ec0ff */
[----:B------:R-:W-:Y:S02]  /*0190*/  CS2R R16, SRZ ;  /* 0x0000000000107805 */ /* 0x000fe4000001ff00 */
[----:B------:R-:W-:Y:S02]  /*01a0*/  LOP3.LUT R5, R25, 0xfffffffc, RZ, 0xc0, !PT ;  /* 0xfffffffc19057812 */ /* 0x000fe400078ec0ff */
[----:B------:R-:W-:-:S05]  /*01b0*/  LOP3.LUT R21, R2, 0xffffffc, RZ, 0xc0, !PT ;  /* 0x0ffffffc02157812 */ /* 0x000fca00078ec0ff */
[----:B------:R-:W-:Y:S01]  /*01c0*/  IMAD.MOV R21, RZ, RZ, -R21 ;  /* 0x000000ffff157224 */ /* 0x000fe200078e0a15 */
[----:B0-----:R-:W-:Y:S02]  /*01d0*/  IADD3 R0, P0, PT, R0, UR14, RZ ;  /* 0x0000000e00007c10 */ /* 0x001fe4000ff1e0ff */
[----:B------:R-:W-:Y:S02]  /*01e0*/  IADD3 R5, P2, PT, R5, UR12, RZ ;  /* 0x0000000c05057c10 */ /* 0x000fe4000ff5e0ff */
[----:B------:R-:W-:-:S03]  /*01f0*/  IADD3 R0, P1, PT, R0, 0x100, RZ ;  /* 0x0000010000007810 */ /* 0x000fc60007f3e0ff */
[----:B------:R-:W-:Y:S01]  /*0200*/  IMAD.X R2, RZ, RZ, UR13, P2 ;  /* 0x0000000dff027e24 */ /* 0x000fe200090e06ff */
[----:B------:R-:W-:-:S09]  /*0210*/  IADD3.X R3, PT, PT, RZ, UR15, RZ, P1, P0 ;  /* 0x0000000fff037c10 */ /* 0x000fd20008fe04ff */
.L_x_2:
[----:B------:R-:W0:Y:S01]  /*0220*/  S2R R9, SR_LANEID ;  /* 0x0000000000097919 */ /* 0x000e220000000000 */
[----:B------:R-:W-:Y:S01]  /*0230*/  IMAD.MOV.U32 R7, RZ, RZ, RZ ;  /* 0x000000ffff077224 */ /* 0x000fe200078e00ff */
[----:B0-----:R-:W-:Y:S02]  /*0240*/  LOP3.LUT R6, R9, 0x3, RZ, 0xc0, !PT ;  /* 0x0000000309067812 */ /* 0x001fe400078ec0ff */
[----:B------:R-:W-:-:S05]  /*0250*/  SHF.R.U32.HI R9, RZ, 0x2, R9 ;  /* 0x00000002ff097819 */ /* 0x000fca0000011609 */
[----:B------:R-:W-:-:S03]  /*0260*/  IMAD.WIDE.U32 R6, R9, 0x4, R6 ;  /* 0x0000000409067825 */ /* 0x000fc600078e0006 */
[C---:B------:R-:W-:Y:S02]  /*0270*/  LEA R28, P0, R6.reuse, R5, 0x2 ;  /* 0x00000005061c7211 */ /* 0x040fe400078010ff */
[C---:B------:R-:W-:Y:S02]  /*0280*/  LEA R18, P1, R6.reuse, R0, 0x2 ;  /* 0x0000000006127211 */ /* 0x040fe400078210ff */
[C-C-:B------:R-:W-:Y:S02]  /*0290*/  LEA.HI.X R29, R6.reuse, R2, R7.reuse, 0x2, P0 ;  /* 0x00000002061d7211 */ /* 0x140fe400000f1407 */
[----:B------:R-:W-:-:S03]  /*02a0*/  LEA.HI.X R19, R6, R3, R7, 0x2, P1 ;  /* 0x0000000306137211 */ /* 0x000fc600008f1407 */
[----:B------:R0:W5:Y:S04]  /*02b0*/  LDG.E R28, desc[UR6][R28.64] ;  /* 0x000000061c1c7981 */ /* 0x000168000c1e1900 */
[----:B------:R0:W5:Y:S01]  /*02c0*/  LDG.E R18, desc[UR6][R18.64+-0x100] ;  /* 0xffff000612127981 */ /* 0x000162000c1e1900 */
[----:B------:R-:W-:-:S07]  /*02d0*/  MOV R7, 0x2f0 ;  /* 0x000002f000077802 */ /* 0x000fce0000000f00 */
[----:B0----5:R-:W-:Y:S05]  /*02e0*/  CALL.REL.NOINC `($__internal_1_$__cuda_sm_10x_mma_bit_internal_xor_m8n8k128) ;  /* 0x0000000800947944 */ /* 0x021fea0003c00000 */
        /* <DEDUP_REMOVED lines=9> */
[----:B------:R-:W5:Y:S04]  /*0380*/  LDG.E R18, desc[UR6][R18.64+-0x80] ;  /* 0xffff800612127981 */ /* 0x000f68000c1e1900 */
[----:B------:R0:W5:Y:S02]  /*0390*/  LDG.E R28, desc[UR6][R6.64+0x80] ;  /* 0x00008006061c7981 */ /* 0x000164000c1e1900 */
[----:B0-----:R-:W-:-:S07]  /*03a0*/  MOV R7, 0x3c0 ;  /* 0x000003c000077802 */ /* 0x001fce0000000f00 */
[----:B-----5:R-:W-:Y:S05]  /*03b0*/  CALL.REL.NOINC `($__internal_1_$__cuda_sm_10x_mma_bit_internal_xor_m8n8k128) ;  /* 0x0000000800607944 */ /* 0x020fea0003c00000 */
        /* <DEDUP_REMOVED lines=26> */
[----:B------:R-:W-:Y:S01]  /*0560*/  VIADD R21, R21, 0x4 ;  /* 0x0000000415157836 */ /* 0x000fe20000000000 */
[----:B------:R-:W-:Y:S01]  /*0570*/  IADD3 R0, P1, PT, R0, 0x200, RZ ;  /* 0x0000020000007810 */ /* 0x000fe20007f3e0ff */
[----:B------:R-:W-:Y:S01]  /*0580*/  VIADD R22, R22, 0x80 ;  /* 0x0000008016167836 */ /* 0x000fe20000000000 */
[----:B------:R-:W-:Y:S02]  /*0590*/  IADD3 R5, P2, PT, R5, 0x200, RZ ;  /* 0x0000020005057810 */ /* 0x000fe40007f5e0ff */
[----:B------:R-:W-:Y:S01]  /*05a0*/  ISETP.NE.AND P0, PT, R21, RZ, PT ;  /* 0x000000ff1500720c */ /* 0x000fe20003f05270 */
[----:B------:R-:W-:Y:S02]  /*05b0*/  IMAD.X R3, RZ, RZ, R3, P1 ;  /* 0x000000ffff037224 */ /* 0x000fe400008e0603 */
[----:B------:R-:W-:-:S10]  /*05c0*/  IMAD.X R2, RZ, RZ, R2, P2 ;  /* 0x000000ffff027224 */ /* 0x000fd400010e0602 */
[----:B------:R-:W-:Y:S05]  /*05d0*/  @P0 BRA `(.L_x_2) ;  /* 0xfffffffc00100947 */ /* 0x000fea000383ffff */
.L_x_1:
[----:B------:R-:W-:-:S13]  /*05e0*/  ISETP.NE.AND P0, PT, R23, RZ, PT ;  /* 0x000000ff1700720c */ /* 0x000fda0003f05270 */
[----:B------:R-:W-:Y:S05]  /*05f0*/  @!P0 BRA `(.L_x_0) ;  /* 0x0000000000788947 */ /* 0x000fea0003800000 */
[----:B------:R-:W0:Y:S01]  /*0600*/  LDC.64 R2, c[0x0][0x388] ;  /* 0x0000e200ff027b82 */ /* 0x000e220000000a00 */
[-C--:B------:R-:W-:Y:S01]  /*0610*/  LEA.HI R5, R24, R22.reuse, RZ, 0x1e ;  /* 0x0000001618057211 */ /* 0x080fe200078ff0ff */
[----:B------:R-:W-:Y:S01]  /*0620*/  IMAD.MOV R23, RZ, RZ, -R23 ;  /* 0x000000ffff177224 */ /* 0x000fe200078e0a17 */
[----:B------:R-:W-:-:S05]  /*0630*/  LEA.HI R25, R25, R22, RZ, 0x1e ;  /* 0x0000001619197211 */ /* 0x000fca00078ff0ff */
[----:B------:R-:W1:Y:S01]  /*0640*/  LDC.64 R6, c[0x0][0x380] ;  /* 0x0000e000ff067b82 */ /* 0x000e620000000a00 */
[----:B0-----:R-:W-:-:S04]  /*0650*/  IMAD.WIDE.U32 R2, R5, 0x4, R2 ;  /* 0x0000000405027825 */ /* 0x001fc800078e0002 */
[----:B------:R-:W-:Y:S02]  /*0660*/  IMAD.MOV.U32 R0, RZ, RZ, R3 ;  /* 0x000000ffff007224 */ /* 0x000fe400078e0003 */
[----:B-1----:R-:W-:-:S04]  /*0670*/  IMAD.WIDE.U32 R6, R25, 0x4, R6 ;  /* 0x0000000419067825 */ /* 0x002fc800078e0006 */
[----:B------:R-:W-:Y:S02]  /*0680*/  IMAD.MOV.U32 R5, RZ, RZ, R6 ;  /* 0x000000ffff057224 */ /* 0x000fe400078e0006 */
[----:B------:R-:W-:-:S07]  /*0690*/  IMAD.MOV.U32 R3, RZ, RZ, R7 ;  /* 0x000000ffff037224 */ /* 0x000fce00078e0007 */
.L_x_3:
        /* <DEDUP_REMOVED lines=11> */
[----:B------:R-:W-:Y:S01]  /*0750*/  VIADD R23, R23, 0x1 ;  /* 0x0000000117177836 */ /* 0x000fe20000000000 */
[----:B------:R-:W-:-:S04]  /*0760*/  MOV R7, 0x790 ;  /* 0x0000079000077802 */ /* 0x000fc80000000f00 */
[----:B------:R-:W-:-:S13]  /*0770*/  ISETP.NE.AND P2, PT, R23, RZ, PT ;  /* 0x000000ff1700720c */ /* 0x000fda0003f45270 */
[----:B0----5:R-:W-:Y:S05]  /*0780*/  CALL.REL.NOINC `($__internal_1_$__cuda_sm_10x_mma_bit_internal_xor_m8n8k128) ;  /* 0x00000004006c7944 */ /* 0x021fea0003c00000 */
[----:B------:R-:W-:Y:S02]  /*0790*/  IADD3 R2, P0, PT, R2, 0x80, RZ ;  /* 0x0000008002027810 */ /* 0x000fe40007f1e0ff */
[----:B------:R-:W-:-:S03]  /*07a0*/  IADD3 R5, P1, PT, R5, 0x80, RZ ;  /* 0x0000008005057810 */ /* 0x000fc60007f3e0ff */
[----:B------:R-:W-:Y:S02]  /*07b0*/  IMAD.X R0, RZ, RZ, R0, P0 ;  /* 0x000000ffff007224 */ /* 0x000fe400000e0600 */
[----:B------:R-:W-:Y:S01]  /*07c0*/  IMAD.X R3, RZ, RZ, R3, P1 ;  /* 0x000000ffff037224 */ /* 0x000fe200008e0603 */
[----:B------:R-:W-:Y:S07]  /*07d0*/  @P2 BRA `(.L_x_3) ;  /* 0xfffffffc00b02947 */ /* 0x000fee000383ffff */
.L_x_0:
[----:B------:R-:W0:Y:S01]  /*07e0*/  S2R R0, SR_LANEID ;  /* 0x0000000000007919 */ /* 0x000e220000000000 */
[----:B------:R-:W1:Y:S01]  /*07f0*/  S2UR UR5, SR_CgaCtaId ;  /* 0x00000000000579c3 */ /* 0x000e620000008800 */
[----:B------:R-:W-:Y:S01]  /*0800*/  UMOV UR4, 0x400 ;  /* 0x0000040000047882 */ /* 0x000fe20000000000 */
[----:B------:R-:W-:Y:S01]  /*0810*/  VOTE.ANY R2, PT, PT ;  /* 0x0000000000027806 */ /* 0x000fe200038e0100 */
[----:B-1----:R-:W-:Y:S01]  /*0820*/  ULEA UR4, UR5, UR4, 0x18 ;  /* 0x0000000405047291 */ /* 0x002fe2000f8ec0ff */
[C---:B0-----:R-:W-:Y:S01]  /*0830*/  IMAD.SHL.U32 R3, R0.reuse, 0x2, RZ ;  /* 0x0000000200037824 */ /* 0x041fe200078e00ff */
[----:B------:R-:W-:Y:S02]  /*0840*/  SHF.R.U32.HI R4, RZ, 0x2, R0 ;  /* 0x00000002ff047819 */ /* 0x000fe40000011600 */
[----:B------:R-:W-:Y:S02]  /*0850*/  ISETP.GT.U32.AND P0, PT, R0, 0x3, PT ;  /* 0x000000030000780c */ /* 0x000fe40003f04070 */
[----:B------:R-:W-:-:S05]  /*0860*/  LOP3.LUT R3, R3, 0x6, RZ, 0xe2, !PT ;  /* 0x0000000603037812 */ /* 0x000fca00078ee2ff */
[----:B------:R-:W-:Y:S02]  /*0870*/  IMAD R4, R3, 0x8, R4 ;  /* 0x0000000803047824 */ /* 0x000fe400078e0204 */
[----:B------:R-:W-:-:S03]  /*0880*/  IMAD.MOV.U32 R3, RZ, RZ, R2 ;  /* 0x000000ffff037224 */ /* 0x000fc600078e0002 */
[----:B------:R-:W-:Y:S02]  /*0890*/  LEA R4, R4, UR4, 0x2 ;  /* 0x0000000404047c11 */ /* 0x000fe4000f8e10ff */
[----:B------:R0:W-:Y:S04]  /*08a0*/  STL.64 [R1], R2 ;  /* 0x0000000201007387 */ /* 0x0001e80000100a00 */
[----:B------:R0:W-:Y:S04]  /*08b0*/  STS [R4], R17 ;  /* 0x0000001104007388 */ /* 0x0001e80000000800 */
[----:B------:R0:W-:Y:S01]  /*08c0*/  STS [R4+0x20], R16 ;  /* 0x0000201004007388 */ /* 0x0001e20000000800 */
[----:B------:R-:W-:Y:S05]  /*08d0*/  @P0 EXIT ;  /* 0x000000000000094d */ /* 0x000fea0003800000 */
[----:B------:R-:W-:Y:S01]  /*08e0*/  IMAD.IADD R6, R1, 0x1, R0 ;  /* 0x0000000101067824 */ /* 0x000fe200078e0200 */
[----:B------:R-:W1:Y:S01]  /*08f0*/  LDC R5, c[0x0][0x370] ;  /* 0x0000dc00ff057b82 */ /* 0x000e620000000800 */
[----:B0-----:R-:W-:Y:S01]  /*0900*/  SHF.R.S32.HI R3, RZ, 0x1f, R26 ;  /* 0x0000001fff037819 */ /* 0x001fe2000001141a */
[----:B------:R-:W0:Y:S02]  /*0910*/  LDCU.64 UR4, c[0x0][0x390] ;  /* 0x00007200ff0477ac */ /* 0x000e240008000a00 */
[----:B------:R-:W2:Y:S04]  /*0920*/  LDL.U8 R7, [R6] ;  /* 0x0000000006077983 */ /* 0x000ea80000100000 */
[----:B------:R-:W3:Y:S01]  /*0930*/  LDL.U8 R9, [R6+0x4] ;  /* 0x0000040006097983 */ /* 0x000ee20000100000 */
[----:B------:R-:W-:-:S04]  /*0940*/  LEA.HI R3, R3, R26, RZ, 0x4 ;  /* 0x0000001a03037211 */ /* 0x000fc800078f20ff */
[----:B------:R-:W-:Y:S02]  /*0950*/  SHF.R.U32.HI R2, RZ, 0x4, R3 ;  /* 0x00000004ff027819 */ /* 0x000fe40000011603 */
[----:B------:R-:W-:-:S03]  /*0960*/  LOP3.LUT R4, R3, 0xfffffff0, RZ, 0xc0, !PT ;  /* 0xfffffff003047812 */ /* 0x000fc600078ec0ff */
[----:B-1----:R-:W-:-:S04]  /*0970*/  IMAD R2, R5, UR8, R2 ;  /* 0x0000000805027c24 */ /* 0x002fc8000f8e0202 */
[----:B------:R-:W-:-:S05]  /*0980*/  IMAD.SHL.U32 R2, R2, 0x20, RZ ;  /* 0x0000002002027824 */ /* 0x000fca00078e00ff */
[----:B------:R-:W-:Y:S02]  /*0990*/  LOP3.LUT R3, R2, 0x7ffffe0, RZ, 0xc0, !PT ;  /* 0x07ffffe002037812 */ /* 0x000fe400078ec0ff */
[----:B------:R-:W-:Y:S02]  /*09a0*/  LEA R2, R0, 0x80, 0x2 ;  /* 0x0000008000027811 */ /* 0x000fe400078e10ff */
[----:B------:R-:W-:Y:S02]  /*09b0*/  IADD3 R3, PT, PT, R3, R26, -R4 ;  /* 0x0000001a03037210 */ /* 0x000fe40007ffe804 */
[----:B------:R-:W-:-:S03]  /*09c0*/  LOP3.LUT R2, R2, 0x7fffffc, RZ, 0xc0, !PT ;  /* 0x07fffffc02027812 */ /* 0x000fc600078ec0ff */
[----:B------:R-:W-:Y:S02]  /*09d0*/  IMAD R0, R0, 0x4, R3 ;  /* 0x0000000400007824 */ /* 0x000fe400078e0203 */
[----:B------:R-:W-:-:S03]  /*09e0*/  IMAD.IADD R3, R3, 0x1, R2 ;  /* 0x0000000103037824 */ /* 0x000fc600078e0202 */
[----:B0-----:R-:W-:Y:S02]  /*09f0*/  IADD3 R2, P0, PT, R0, UR4, RZ ;  /* 0x0000000400027c10 */ /* 0x001fe4000ff1e0ff */
[----:B------:R-:W-:-:S03]  /*0a00*/  IADD3 R4, P1, PT, R3, UR4, RZ ;  /* 0x0000000403047c10 */ /* 0x000fc6000ff3e0ff */
[----:B------:R-:W-:Y:S02]  /*0a10*/  IMAD.X R3, RZ, RZ, UR5, P0 ;  /* 0x00000005ff037e24 */ /* 0x000fe400080e06ff */
[----:B------:R-:W-:-:S03]  /*0a20*/  IMAD.X R5, RZ, RZ, UR5, P1 ;  /* 0x00000005ff057e24 */ /* 0x000fc600088e06ff */
[----:B--2---:R-:W-:Y:S04]  /*0a30*/  STG.E.U8 desc[UR6][R2.64], R7 ;  /* 0x0000000702007986 */ /* 0x004fe8000c101106 */
[----:B---3--:R-:W-:Y:S01]  /*0a40*/  STG.E.U8 desc[UR6][R4.64], R9 ;  /* 0x0000000904007986 */ /* 0x008fe2000c101106 */
[----:B------:R-:W-:Y:S05]  /*0a50*/  EXIT ;  /* 0x000000000000794d */ /* 0x000fea0003800000 */
        .weak           $__internal_0_$__cuda_sm_10x_mma_bit_internal_and_m8n8k128
        .type           $__internal_0_$__cuda_sm_10x_mma_bit_internal_and_m8n8k128,@function
        .size           $__internal_0_$__cuda_sm_10x_mma_bit_internal_and_m8n8k128,($__internal_1_$__cuda_sm_10x_mma_bit_internal_xor_m8n8k128 - $__internal_0_$__cuda_sm_10x_mma_bit_internal_and_m8n8k128)
$__internal_0_$__cuda_sm_10x_mma_bit_internal_and_m8n8k128:
[----:B------:R-:W-:Y:S02]  /*0a60*/  LOP3.LUT R8, R28, 0x88888888, RZ, 0xc0, !PT ;  /* 0x888888881c087812 */ /* 0x000fe400078ec0ff */
[----:B------:R-:W-:Y:S02]  /*0a70*/  CS2R R14, SRZ ;  /* 0x00000000000e7805 */ /* 0x000fe4000001ff00 */
[----:B------:R-:W-:Y:S02]  /*0a80*/  LOP3.LUT R30, R27, 0x88888888, RZ, 0xc0, !PT ;  /* 0x888888881b1e7812 */ /* 0x000fe400078ec0ff */
[----:B------:R-:W-:Y:S02]  /*0a90*/  SHF.R.U32.HI R29, RZ, 0x3, R8 ;  /* 0x00000003ff1d7819 */ /* 0x000fe40000011608 */
[----:B------:R-:W-:-:S03]  /*0aa0*/  SHF.R.U32.HI R30, RZ, 0x3, R30 ;  /* 0x00000003ff1e7819 */ /* 0x000fc6000001161e */
[----:B------:R-:W0:Y:S04]  /*0ab0*/  MOVM.U4TO8.M832 R10, R29 ;  /* 0x000000001d0a723a */ /* 0x000e280000004800 */
[----:B------:R-:W1:Y:S01]  /*0ac0*/  MOVM.U4TO8.M832 R30, R30 ;  /* 0x000000001e1e723a */ /* 0x000e620000004800 */
[----:B0-----:R-:W-:Y:S02]  /*0ad0*/  IMAD.MOV.U32 R8, RZ, RZ, R10 ;  /* 0x000000ffff087224 */ /* 0x001fe400078e000a */
[--C-:B------:R-:W-:Y:S02]  /*0ae0*/  IMAD.MOV.U32 R9, RZ, RZ, R11.reuse ;  /* 0x000000ffff097224 */ /* 0x100fe400078e000b */
[----:B------:R-:W-:Y:S02]  /*0af0*/  IMAD.MOV.U32 R10, RZ, RZ, R11 ;  /* 0x000000ffff0a7224 */ /* 0x000fe400078e000b */
[----:B------:R-:W-:-:S07]  /*0b00*/  IMAD.MOV.U32 R11, RZ, RZ, RZ ;  /* 0x000000ffff0b7224 */ /* 0x000fce00078e00ff */
[----:B-1----:R-:W-:Y:S01]  /*0b10*/  IMMA.16832.U8.U8 R8, R8.ROW, R30.COL, R12 ;  /* 0x0000001e08087237 */ /* 0x002fe20000400c0c */
[----:B------:R-:W-:Y:S02]  /*0b20*/  LOP3.LUT R14, R28, 0x44444444, RZ, 0xc0, !PT ;  /* 0x444444441c0e7812 */ /* 0x000fe400078ec0ff */
[----:B------:R-:W-:Y:S02]  /*0b30*/  LOP3.LUT R12, R27, 0x44444444, RZ, 0xc0, !PT ;  /* 0x444444441b0c7812 */ /* 0x000fe400078ec0ff */
[----:B------:R-:W-:Y:S02]  /*0b40*/  SHF.R.U32.HI R14, RZ, 0x2, R14 ;  /* 0x00000002ff0e7819 */ /* 0x000fe4000001160e */
[----:B------:R-:W-:-:S04]  /*0b50*/  SHF.R.U32.HI R12, RZ, 0x2, R12 ;  /* 0x00000002ff0c7819 */ /* 0x000fc8000001160c */
[----:B------:R-:W0:Y:S04]  /*0b60*/  MOVM.U4TO8.M832 R14, R14 ;  /* 0x000000000e0e723a */ /* 0x000e280000004800 */
[----:B------:R0:W1:Y:S02]  /*0b70*/  MOVM.U4TO8.M832 R30, R12 ;  /* 0x000000000c1e723a */ /* 0x0000640000004800 */
[----:B0-----:R-:W-:Y:S02]  /*0b80*/  IMAD.MOV.U32 R12, RZ, RZ, R14 ;  /* 0x000000ffff0c7224 */ /* 0x001fe400078e000e */
[--C-:B------:R-:W-:Y:S02]  /*0b90*/  IMAD.MOV.U32 R13, RZ, RZ, R15.reuse ;  /* 0x000000ffff0d7224 */ /* 0x100fe400078e000f */
[----:B------:R-:W-:-:S02]  /*0ba0*/  IMAD.MOV.U32 R14, RZ, RZ, R15 ;  /* 0x000000ffff0e7224 */ /* 0x000fc400078e000f */
[----:B------:R-:W-:-:S07]  /*0bb0*/  IMAD.MOV.U32 R15, RZ, RZ, RZ ;  /* 0x000000ffff0f7224 */ /* 0x000fce00078e00ff */
[----:B-1----:R-:W-:Y:S01]  /*0bc0*/  IMMA.16832.U8.U8 R8, R12.ROW, R30.COL, R8 ;  /* 0x0000001e0c087237 */ /* 0x002fe20000400c08 */
[C---:B------:R-:W-:Y:S02]  /*0bd0*/  LOP3.LUT R14, R28.reuse, 0x22222222, RZ, 0xc0, !PT ;  /* 0x222222221c0e7812 */ /* 0x040fe400078ec0ff */
[----:B------:R-:W-:Y:S02]  /*0be0*/  LOP3.LUT R30, R27, 0x22222222, RZ, 0xc0, !PT ;  /* 0x222222221b1e7812 */ /* 0x000fe400078ec0ff */
[----:B------:R-:W-:Y:S02]  /*0bf0*/  SHF.R.U32.HI R14, RZ, 0x1, R14 ;  /* 0x00000001ff0e7819 */ /* 0x000fe4000001160e */
[----:B------:R-:W-:Y:S02]  /*0c00*/  SHF.R.U32.HI R30, RZ, 0x1, R30 ;  /* 0x00000001ff1e7819 */ /* 0x000fe4000001161e */
[----:B------:R-:W-:Y:S02]  /*0c10*/  LOP3.LUT R28, R28, 0x11111111, RZ, 0xc0, !PT ;  /* 0x111111111c1c7812 */ /* 0x000fe400078ec0ff */
[----:B------:R-:W0:Y:S04]  /*0c20*/  MOVM.U4TO8.M832 R14, R14 ;  /* 0x000000000e0e723a */ /* 0x000e280000004800 */
[----:B------:R-:W1:Y:S04]  /*0c30*/  MOVM.U4TO8.M832 R30, R30 ;  /* 0x000000001e1e723a */ /* 0x000e680000004800 */
[----:B------:R-:W2:Y:S01]  /*0c40*/  MOVM.U4TO8.M832 R28, R28 ;  /* 0x000000001c1c723a */ /* 0x000ea20000004800 */
[----:B0-----:R-:W-:-:S02]  /*0c50*/  IMAD.MOV.U32 R12, RZ, RZ, R14 ;  /* 0x000000ffff0c7224 */ /* 0x001fc400078e000e */
[--C-:B------:R-:W-:Y:S02]  /*0c60*/  IMAD.MOV.U32 R13, RZ, RZ, R15.reuse ;  /* 0x000000ffff0d7224 */ /* 0x100fe400078e000f */
[----:B------:R-:W-:Y:S02]  /*0c70*/  IMAD.MOV.U32 R14, RZ, RZ, R15 ;  /* 0x000000ffff0e7224 */ /* 0x000fe400078e000f */
[----:B------:R-:W-:-:S07]  /*0c80*/  IMAD.MOV.U32 R15, RZ, RZ, RZ ;  /* 0x000000ffff0f7224 */ /* 0x000fce00078e00ff */
[----:B-1----:R-:W-:Y:S01]  /*0c90*/  IMMA.16832.U8.U8 R8, R12.ROW, R30.COL, R8 ;  /* 0x0000001e0c087237 */ /* 0x002fe20000400c08 */
[----:B------:R-:W-:Y:S01]  /*0ca0*/  LOP3.LUT R12, R27, 0x11111111, RZ, 0xc0, !PT ;  /* 0x111111111b0c7812 */ /* 0x000fe200078ec0ff */
[--C-:B--2---:R-:W-:Y:S02]  /*0cb0*/  IMAD.MOV.U32 R13, RZ, RZ, R29.reuse ;  /* 0x000000ffff0d7224 */ /* 0x104fe400078e001d */
[----:B------:R-:W-:Y:S02]  /*0cc0*/  IMAD.MOV.U32 R14, RZ, RZ, R29 ;  /* 0x000000ffff0e7224 */ /* 0x000fe400078e001d */
[----:B------:R0:W1:Y:S02]  /*0cd0*/  MOVM.U4TO8.M832 R30, R12 ;  /* 0x000000000c1e723a */ /* 0x0000640000004800 */
[----:B0-----:R-:W-:-:S12]  /*0ce0*/  IMAD.MOV.U32 R12, RZ, RZ, R28 ;  /* 0x000000ffff0c7224 */ /* 0x001fd800078e001c */
[----:B-1----:R-:W-:-:S15]  /*0cf0*/  IMMA.16832.U8.U8 R8, R12.ROW, R30.COL, R8 ;  /* 0x0000001e0c087237 */ /* 0x002fde0000400c08 */
[----:B------:R-:W-:-:S02]  /*0d00*/  NOP ;  /* 0x0000000000007918 */ /* 0x000fc40000000000 */
[----:B------:R-:W-:Y:S02]  /*0d10*/  IMAD.MOV.U32 R10, RZ, RZ, R6 ;  /* 0x000000ffff0a7224 */ /* 0x000fe400078e0006 */
[----:B------:R-:W-:-:S04]  /*0d20*/  IMAD.MOV.U32 R11, RZ, RZ, 0x0 ;  /* 0x00000000ff0b7424 */ /* 0x000fc800078e00ff */
[----:B------:R-:W-:Y:S05]  /*0d30*/  RET.REL.NODEC R10 `(_Z13BMMAS_bin_newPKjS0_Pjjjj) ;  /* 0xfffffff00ab07950 */ /* 0x000fea0003c3ffff */
        .weak           $__internal_1_$__cuda_sm_10x_mma_bit_internal_xor_m8n8k128
        .type           $__internal_1_$__cuda_sm_10x_mma_bit_internal_xor_m8n8k128,@function
        .size           $__internal_1_$__cuda_sm_10x_mma_bit_internal_xor_m8n8k128,(.L_x_14 - $__internal_1_$__cuda_sm_10x_mma_bit_internal_xor_m8n8k128)
$__internal_1_$__cuda_sm_10x_mma_bit_internal_xor_m8n8k128:
[----:B------:R-:W-:Y:S01]  /*0d40*/  UMOV UR4, URZ ;  /* 0x000000ff00047c82 */ /* 0x000fe20008000000 */
[----:B------:R-:W-:Y:S01]  /*0d50*/  UMOV UR5, URZ ;  /* 0x000000ff00057c82 */ /* 0x000fe20008000000 */
[----:B------:R-:W-:Y:S01]  /*0d60*/  LOP3.LUT R4, RZ, R28, RZ, 0x33, !PT ;  /* 0x0000001cff047212 */ /* 0x000fe200078e33ff */
[----:B------:R-:W-:Y:S01]  /*0d70*/  IMAD.U32 R12, RZ, RZ, UR4 ;  /* 0x00000004ff0c7e24 */ /* 0x000fe2000f8e00ff */
[----:B------:R-:W-:Y:S01]  /*0d80*/  LOP3.LUT R27, RZ, R18, RZ, 0x33, !PT ;  /* 0x00000012ff1b7212 */ /* 0x000fe200078e33ff */
[----:B------:R-:W-:Y:S01]  /*0d90*/  IMAD.U32 R13, RZ, RZ, UR5 ;  /* 0x00000005ff0d7e24 */ /* 0x000fe2000f8e00ff */
[----:B------:R-:W-:-:S07]  /*0da0*/  MOV R6, 0xdc0 ;  /* 0x00000dc000067802 */ /* 0x000fce0000000f00 */
[----:B------:R-:W-:Y:S05]  /*0db0*/  CALL.REL.NOINC `($__internal_0_$__cuda_sm_10x_mma_bit_internal_and_m8n8k128) ;  /* 0xfffffffc00287944 */ /* 0x000fea0003c3ffff */
[----:B------:R-:W-:Y:S01]  /*0dc0*/  IMAD.MOV.U32 R20, RZ, RZ, R8 ;  /* 0x000000ffff147224 */ /* 0x000fe200078e0008 */
[----:B------:R-:W-:Y:S01]  /*0dd0*/  CS2R R12, SRZ ;  /* 0x00000000000c7805 */ /* 0x000fe2000001ff00 */
[----:B------:R-:W-:Y:S01]  /*0de0*/  IMAD.MOV.U32 R19, RZ, RZ, R9 ;  /* 0x000000ffff137224 */ /* 0x000fe200078e0009 */
[----:B------:R-:W-:Y:S01]  /*0df0*/  MOV R6, 0xe30 ;  /* 0x00000e3000067802 */ /* 0x000fe20000000f00 */
[----:B------:R-:W-:Y:S02]  /*0e00*/  IMAD.MOV.U32 R28, RZ, RZ, R4 ;  /* 0x000000ffff1c7224 */ /* 0x000fe400078e0004 */
[----:B------:R-:W-:-:S07]  /*0e10*/  IMAD.MOV.U32 R27, RZ, RZ, R18 ;  /* 0x000000ffff1b7224 */ /* 0x000fce00078e0012 */
[----:B------:R-:W-:Y:S05]  /*0e20*/  CALL.REL.NOINC `($__internal_0_$__cuda_sm_10x_mma_bit_internal_and_m8n8k128) ;  /* 0xfffffffc000c7944 */ /* 0x000fea0003c3ffff */
[----:B------:R-:W-:Y:S01]  /*0e30*/  IMAD.MOV.U32 R6, RZ, RZ, R7 ;  /* 0x000000ffff067224 */ /* 0x000fe200078e0007 */
[----:B------:R-:W-:Y:S01]  /*0e40*/  IADD3 R17, PT, PT, R17, R20, R8 ;  /* 0x0000001411117210 */ /* 0x000fe20007ffe008 */
[----:B------:R-:W-:Y:S01]  /*0e50*/  IMAD.MOV.U32 R7, RZ, RZ, 0x0 ;  /* 0x00000000ff077424 */ /* 0x000fe200078e00ff */
[----:B------:R-:W-:-:S03]  /*0e60*/  IADD3 R16, PT, PT, R16, R19, R9 ;  /* 0x0000001310107210 */ /* 0x000fc60007ffe009 */
[----:B------:R-:W-:Y:S05]  /*0e70*/  RET.REL.NODEC R6 `(_Z13BMMAS_bin_newPKjS0_Pjjjj) ;  /* 0xfffffff006607950 */ /* 0x000fea0003c3ffff */
.L_x_4:
[----:B------:R-:W-:-:S00]  /*0e80*/  BRA `(.L_x_4) ;  /* 0xfffffffc00fc7947 */ /* 0x000fc0000383ffff */
[----:B------:R-:W-:-:S00]  /*0e90*/  NOP ;  /* 0x0000000000007918 */ /* 0x000fc00000000000 */
        /* <DEDUP_REMOVED lines=14> */
.L_x_14:


//--------------------- .text._Z9BMMAS_newPKjS0_Pijjj --------------------------
	.section	.text._Z9BMMAS_newPKjS0_Pijjj,"ax",@progbits
	.align	128
        .global         _Z9BMMAS_newPKjS0_Pijjj
        .type           _Z9BMMAS_newPKjS0_Pijjj,@function
        .size           _Z9BMMAS_newPKjS0_Pijjj,(.L_x_16 - _Z9BMMAS_newPKjS0_Pijjj)
        .other          _Z9BMMAS_newPKjS0_Pijjj,@"STO_CUDA_ENTRY STV_DEFAULT"
_Z9BMMAS_newPKjS0_Pijjj:
.text._Z9BMMAS_newPKjS0_Pijjj:
[----:B------:R-:W-:Y:S01]  /*0000*/  LDC R1, c[0x0][0x37c] ;  /* 0x0000df00ff017b82 */ /* 0x000fe20000000800 */
[----:B------:R-:W0:Y:S01]  /*0010*/  S2R R0, SR_TID.Y ;  /* 0x0000000000007919 */ /* 0x000e220000002200 */
[----:B------:R-:W1:Y:S06]  /*0020*/  LDCU UR6, c[0x0][0x3a0] ;  /* 0x00007400ff0677ac */ /* 0x000e6c0008000800 */
[----:B------:R-:W0:Y:S01]  /*0030*/  S2UR UR4, SR_CTAID.X ;  /* 0x00000000000479c3 */ /* 0x000e220000002500 */
[----:B------:R-:W-:Y:S01]  /*0040*/  IMAD.MOV.U32 R16, RZ, RZ, RZ ;  /* 0x000000ffff107224 */ /* 0x000fe200078e00ff */
[----:B------:R-:W2:Y:S06]  /*0050*/  LDCU.64 UR12, c[0x0][0x358] ;  /* 0x00006b00ff0c77ac */ /* 0x000eac0008000a00 */
[----:B------:R-:W0:Y:S08]  /*0060*/  LDC R23, c[0x0][0x364] ;  /* 0x0000d900ff177b82 */ /* 0x000e300000000800 */
[----:B------:R-:W3:Y:S01]  /*0070*/  S2UR UR11, SR_CTAID.Y ;  /* 0x00000000000b79c3 */ /* 0x000ee20000002600 */
[----:B-1----:R-:W-:Y:S01]  /*0080*/  UISETP.GE.U32.AND UP0, UPT, UR6, 0x80, UPT ;  /* 0x000000800600788c */ /* 0x002fe2000bf06070 */
[----:B0-----:R-:W-:-:S02]  /*0090*/  IMAD R23, R23, UR4, R0 ;  /* 0x0000000417177c24 */ /* 0x001fc4000f8e0200 */
[----:B------:R-:W-:-:S06]  /*00a0*/  IMAD.MOV.U32 R0, RZ, RZ, RZ ;  /* 0x000000ffff007224 */ /* 0x000fcc00078e00ff */
[----:B--23--:R-:W-:Y:S05]  /*00b0*/  BRA.U !UP0, `(.L_x_5) ;  /* 0x0000000508f87547 */ /* 0x00cfea000b800000 */
[----:B------:R-:W-:Y:S02]  /*00c0*/  USHF.R.U32.HI UR4, URZ, 0x7, UR6 ;  /* 0x00000007ff047899 */ /* 0x000fe40008011606 */
[----:B------:R-:W-:Y:S01]  /*00d0*/  IMAD R0, R23, UR6, RZ ;  /* 0x0000000617007c24 */ /* 0x000fe2000f8e02ff */
[----:B------:R-:W-:Y:S01]  /*00e0*/  UIMAD UR5, UR11, UR6, URZ ;  /* 0x000000060b0572a4 */ /* 0x000fe2000f8e02ff */
[----:B------:R-:W-:Y:S01]  /*00f0*/  IMAD.MOV.U32 R16, RZ, RZ, RZ ;  /* 0x000000ffff107224 */ /* 0x000fe200078e00ff */
[----:B------:R-:W-:Y:S01]  /*0100*/  UIADD3 UR6, UPT, UPT, UR4, -0x1, URZ ;  /* 0xffffffff04067890 */ /* 0x000fe2000fffe0ff */
[----:B------:R-:W-:Y:S01]  /*0110*/  IMAD.MOV.U32 R5, RZ, RZ, RZ ;  /* 0x000000ffff057224 */ /* 0x000fe200078e00ff */
[----:B------:R-:W-:Y:S01]  /*0120*/  SHF.R.U32.HI R0, RZ, 0x2, R0 ;  /* 0x00000002ff007819 */ /* 0x000fe20000011600 */
[----:B------:R-:W-:Y:S01]  /*0130*/  USHF.R.U32.HI UR5, URZ, 0x2, UR5 ;  /* 0x00000002ff057899 */ /* 0x000fe20008011605 */
[----:B------:R-:W-:Y:S01]  /*0140*/  IMAD.MOV.U32 R21, RZ, RZ, RZ ;  /* 0x000000ffff157224 */ /* 0x000fe200078e00ff */
[----:B------:R-:W-:Y:S01]  /*0150*/  UISETP.GE.U32.AND UP0, UPT, UR6, 0x3, UPT ;  /* 0x000000030600788c */ /* 0x000fe2000bf06070 */
[----:B------:R-:W-:Y:S01]  /*0160*/  LOP3.LUT R22, R0, 0x7ffffff, RZ, 0xc0, !PT ;  /* 0x07ffffff00167812 */ /* 0x000fe200078ec0ff */
[----:B------:R-:W-:-:S02]  /*0170*/  ULOP3.LUT UR8, UR4, 0x3, URZ, 0xc0, !UPT ;  /* 0x0000000304087892 */ /* 0x000fc4000f8ec0ff */
[----:B------:R-:W-:-:S05]  /*0180*/  ULOP3.LUT UR7, UR5, 0x7ffffff, URZ, 0xc0, !UPT ;  /* 0x07ffffff05077892 */ /* 0x000fca000f8ec0ff */
[----:B------:R-:W-:Y:S07]  /*0190*/  BRA.U !UP0, `(.L_x_6) ;  /* 0x00000005083c7547 */ /* 0x000fee000b800000 */
[----:B------:R-:W0:Y:S01]  /*01a0*/  LDC.64 R28, c[0x0][0x380] ;  /* 0x0000e000ff1c7b82 */ /* 0x000e220000000a00 */
[----:B------:R-:W-:Y:S01]  /*01b0*/  ULOP3.LUT UR4, UR4, 0x1fffffc, URZ, 0xc0, !UPT ;  /* 0x01fffffc04047892 */ /* 0x000fe2000f8ec0ff */
[----:B------:R-:W-:Y:S01]  /*01c0*/  IMAD.MOV.U32 R20, RZ, RZ, R22 ;  /* 0x000000ffff147224 */ /* 0x000fe200078e0016 */
[----:B------:R-:W1:Y:S01]  /*01d0*/  LDCU.128 UR16, c[0x0][0x380] ;  /* 0x00007000ff1077ac */ /* 0x000e620008000c00 */
[----:B------:R-:W-:Y:S02]  /*01e0*/  IMAD.U32 R19, RZ, RZ, UR7 ;  /* 0x00000007ff137e24 */ /* 0x000fe4000f8e00ff */
[----:B------:R-:W-:Y:S01]  /*01f0*/  IMAD.MOV.U32 R16, RZ, RZ, RZ ;  /* 0x000000ffff107224 */ /* 0x000fe200078e00ff */
[----:B------:R-:W-:Y:S01]  /*0200*/  UIADD3 UR10, UPT, UPT, -UR4, URZ, URZ ;  /* 0x000000ff040a7290 */ /* 0x000fe2000fffe1ff */
[----:B------:R-:W2:Y:S01]  /*0210*/  LDC.64 R26, c[0x0][0x388] ;  /* 0x0000e200ff1a7b82 */ /* 0x000ea20000000a00 */
[----:B------:R-:W-:Y:S02]  /*0220*/  IMAD.MOV.U32 R5, RZ, RZ, RZ ;  /* 0x000000ffff057224 */ /* 0x000fe400078e00ff */
[----:B------:R-:W-:Y:S01]  /*0230*/  IMAD.U32 R21, RZ, RZ, UR4 ;  /* 0x00000004ff157e24 */ /* 0x000fe2000f8e00ff */
[----:B------:R-:W-:-:S07]  /*0240*/  UMOV UR4, URZ ;  /* 0x000000ff00047c82 */ /* 0x000fce0008000000 */
.L_x_7:
[----:B------:R-:W3:Y:S01]  /*0250*/  S2R R9, SR_LANEID ;  /* 0x0000000000097919 */ /* 0x000ee20000000000 */
[----:B------:R-:W-:Y:S02]  /*0260*/  IMAD.MOV.U32 R7, RZ, RZ, RZ ;  /* 0x000000ffff077224 */ /* 0x000fe400078e00ff */
[----:B0-----:R-:W-:Y:S01]  /*0270*/  IMAD.WIDE.U32 R2, R20, 0x4, R28 ;  /* 0x0000000414027825 */ /* 0x001fe200078e001c */
[----:B---3--:R-:W-:Y:S02]  /*0280*/  LOP3.LUT R6, R9, 0x3, RZ, 0xc0, !PT ;  /* 0x0000000309067812 */ /* 0x008fe400078ec0ff */
[----:B------:R-:W-:-:S05]  /*0290*/  SHF.R.U32.HI R9, RZ, 0x2, R9 ;  /* 0x00000002ff097819 */ /* 0x000fca0000011609 */
[----:B------:R-:W-:-:S04]  /*02a0*/  IMAD.WIDE.U32 R6, R9, 0x4, R6 ;  /* 0x0000000409067825 */ /* 0x000fc800078e0006 */
[----:B--2---:R-:W-:Y:S01]  /*02b0*/  IMAD.WIDE.U32 R8, R19, 0x4, R26 ;  /* 0x0000000413087825 */ /* 0x004fe200078e001a */
[C---:B------:R-:W-:Y:S02]  /*02c0*/  LEA R2, P0, R6.reuse, R2, 0x2 ;  /* 0x0000000206027211 */ /* 0x040fe400078010ff */
[C---:B------:R-:W-:Y:S02]  /*02d0*/  LEA R8, P1, R6.reuse, R8, 0x2 ;  /* 0x0000000806087211 */ /* 0x040fe400078210ff */
[C-C-:B------:R-:W-:Y:S02]  /*02e0*/  LEA.HI.X R3, R6.reuse, R3, R7.reuse, 0x2, P0 ;  /* 0x0000000306037211 */ /* 0x140fe400000f1407 */
[----:B------:R-:W-:-:S03]  /*02f0*/  LEA.HI.X R9, R6, R9, R7, 0x2, P1 ;  /* 0x0000000906097211 */ /* 0x000fc600008f1407 */
[----:B------:R0:W5:Y:S04]  /*0300*/  LDG.E R25, desc[UR12][R2.64] ;  /* 0x0000000c02197981 */ /* 0x000168000c1e1900 */
[----:B------:R0:W5:Y:S01]  /*0310*/  LDG.E R7, desc[UR12][R8.64] ;  /* 0x0000000c08077981 */ /* 0x000162000c1e1900 */
[----:B------:R-:W-:-:S07]  /*0320*/  MOV R6, 0x340 ;  /* 0x0000034000067802 */ /* 0x000fce0000000f00 */
[----:B01---5:R-:W-:Y:S05]  /*0330*/  CALL.REL.NOINC `($__internal_3_$__cuda_sm_10x_mma_bit_internal_xor_m8n8k128) ;  /* 0x0000000800587944 */ /* 0x023fea0003c00000 */
[----:B------:R-:W0:Y:S01]  /*0340*/  S2R R0, SR_LANEID ;  /* 0x0000000000007919 */ /* 0x000e220000000000 */
[----:B------:R-:W-:Y:S01]  /*0350*/  IADD3 R2, P0, PT, R22, UR4, RZ ;  /* 0x0000000416027c10 */ /* 0x000fe2000ff1e0ff */
[----:B------:R-:W-:Y:S01]  /*0360*/  IMAD.MOV.U32 R9, RZ, RZ, RZ ;  /* 0x000000ffff097224 */ /* 0x000fe200078e00ff */
[----:B------:R-:W-:-:S03]  /*0370*/  UIADD3 UR5, UP0, UPT, UR7, UR4, URZ ;  /* 0x0000000407057290 */ /* 0x000fc6000ff1e0ff */
[----:B------:R-:W-:Y:S01]  /*0380*/  IMAD.X R3, RZ, RZ, RZ, P0 ;  /* 0x000000ffff037224 */ /* 0x000fe200000e06ff */
[----:B------:R-:W-:Y:S02]  /*0390*/  UIADD3.X UR6, UPT, UPT, URZ, URZ, URZ, UP0, !UPT ;  /* 0x000000ffff067290 */ /* 0x000fe400087fe4ff */
[----:B------:R-:W-:-:S04]  /*03a0*/  ULEA UR14, UP0, UR5, UR18, 0x2 ;  /* 0x00000012050e7291 */ /* 0x000fc8000f8010ff */
[----:B------:R-:W-:Y:S01]  /*03b0*/  ULEA.HI.X UR9, UR5, UR19, UR6, 0x2, UP0 ;  /* 0x0000001305097291 */ /* 0x000fe200080f1406 */
[----:B0-----:R-:W-:Y:S02]  /*03c0*/  LOP3.LUT R8, R0, 0x3, RZ, 0xc0, !PT ;  /* 0x0000000300087812 */ /* 0x001fe400078ec0ff */
[----:B------:R-:W-:Y:S02]  /*03d0*/  SHF.R.U32.HI R7, RZ, 0x2, R0 ;  /* 0x00000002ff077819 */ /* 0x000fe40000011600 */
[----:B------:R-:W-:-:S03]  /*03e0*/  LEA R0, P0, R2, UR16, 0x2 ;  /* 0x0000001002007c11 */ /* 0x000fc6000f8010ff */
[----:B------:R-:W-:Y:S01]  /*03f0*/  IMAD.WIDE.U32 R8, R7, 0x4, R8 ;  /* 0x0000000407087825 */ /* 0x000fe200078e0008 */
[----:B------:R-:W-:Y:S02]  /*0400*/  LEA.HI.X R2, R2, UR17, R3, 0x2, P0 ;  /* 0x0000001102027c11 */ /* 0x000fe400080f1403 */
[C---:B------:R-:W-:Y:S02]  /*0410*/  LEA R10, P0, R8.reuse, R0, 0x2 ;  /* 0x00000000080a7211 */ /* 0x040fe400078010ff */
[C---:B------:R-:W-:Y:S02]  /*0420*/  LEA R6, P1, R8.reuse, UR14, 0x2 ;  /* 0x0000000e08067c11 */ /* 0x040fe4000f8210ff */
[C-C-:B------:R-:W-:Y:S02]  /*0430*/  LEA.HI.X R11, R8.reuse, R2, R9.reuse, 0x2, P0 ;  /* 0x00000002080b7211 */ /* 0x140fe400000f1409 */
[----:B------:R-:W-:-:S03]  /*0440*/  LEA.HI.X R7, R8, UR9, R9, 0x2, P1 ;  /* 0x0000000908077c11 */ /* 0x000fc600088f1409 */
[----:B------:R-:W5:Y:S04]  /*0450*/  LDG.E R25, desc[UR12][R10.64+0x80] ;  /* 0x0000800c0a197981 */ /* 0x000f68000c1e1900 */
[----:B------:R0:W5:Y:S02]  /*0460*/  LDG.E R7, desc[UR12][R6.64+0x80] ;  /* 0x0000800c06077981 */ /* 0x000164000c1e1900 */
[----:B0-----:R-:W-:-:S07]  /*0470*/  MOV R6, 0x490 ;  /* 0x0000049000067802 */ /* 0x001fce0000000f00 */
[----:B-----5:R-:W-:Y:S05]  /*0480*/  CALL.REL.NOINC `($__internal_3_$__cuda_sm_10x_mma_bit_internal_xor_m8n8k128) ;  /* 0x0000000800047944 */ /* 0x020fea0003c00000 */
[----:B------:R-:W0:Y:S01]  /*0490*/  S2R R3, SR_LANEID ;  /* 0x0000000000037919 */ /* 0x000e220000000000 */
[----:B------:R-:W-:Y:S01]  /*04a0*/  IMAD.MOV.U32 R7, RZ, RZ, RZ ;  /* 0x000000ffff077224 */ /* 0x000fe200078e00ff */
[----:B0-----:R-:W-:Y:S02]  /*04b0*/  LOP3.LUT R6, R3, 0x3, RZ, 0xc0, !PT ;  /* 0x0000000303067812 */ /* 0x001fe400078ec0ff */
[----:B------:R-:W-:-:S05]  /*04c0*/  SHF.R.U32.HI R9, RZ, 0x2, R3 ;  /* 0x00000002ff097819 */ /* 0x000fca0000011603 */
[----:B------:R-:W-:-:S03]  /*04d0*/  IMAD.WIDE.U32 R8, R9, 0x4, R6 ;  /* 0x0000000409087825 */ /* 0x000fc600078e0006 */
        /* <DEDUP_REMOVED lines=17> */
[----:B------:R0:W5:Y:S04]  /*05f0*/  LDG.E R25, desc[UR12][R8.64+0x180] ;  /* 0x0001800c08197981 */ /* 0x000168000c1e1900 */
[----:B------:R0:W5:Y:S01]  /*0600*/  LDG.E R7, desc[UR12][R10.64+0x180] ;  /* 0x0001800c0a077981 */ /* 0x000162000c1e1900 */
[----:B------:R-:W-:-:S07]  /*0610*/  MOV R6, 0x630 ;  /* 0x0000063000067802 */ /* 0x000fce0000000f00 */
[----:B0----5:R-:W-:Y:S05]  /*0620*/  CALL.REL.NOINC `($__internal_3_$__cuda_sm_10x_mma_bit_internal_xor_m8n8k128) ;  /* 0x00000004009c7944 */ /* 0x021fea0003c00000 */
[----:B------:R-:W-:Y:S01]  /*0630*/  UIADD3 UR10, UPT, UPT, UR10, 0x4, URZ ;  /* 0x000000040a0a7890 */ /* 0x000fe2000fffe0ff */
[----:B------:R-:W-:Y:S01]  /*0640*/  VIADD R19, R19, 0x80 ;  /* 0x0000008013137836 */ /* 0x000fe20000000000 */
[----:B------:R-:W-:Y:S01]  /*0650*/  UIADD3 UR4, UPT, UPT, UR4, 0x80, URZ ;  /* 0x0000008004047890 */ /* 0x000fe2000fffe0ff */
[----:B------:R-:W-:Y:S01]  /*0660*/  VIADD R20, R20, 0x80 ;  /* 0x0000008014147836 */ /* 0x000fe20000000000 */
[----:B------:R-:W-:-:S09]  /*0670*/  UISETP.NE.AND UP0, UPT, UR10, URZ, UPT ;  /* 0x000000ff0a00728c */ /* 0x000fd2000bf05270 */
[----:B------:R-:W-:Y:S05]  /*0680*/  BRA.U UP0, `(.L_x_7) ;  /* 0xfffffff900f07547 */ /* 0x000fea000b83ffff */
.L_x_6:
[----:B------:R-:W-:-:S09]  /*0690*/  UISETP.NE.AND UP0, UPT, UR8, URZ, UPT ;  /* 0x000000ff0800728c */ /* 0x000fd2000bf05270 */
[----:B------:R-:W-:Y:S05]  /*06a0*/  BRA.U !UP0, `(.L_x_8) ;  /* 0x0000000108747547 */ /* 0x000fea000b800000 */
[----:B------:R-:W0:Y:S01]  /*06b0*/  LDC.64 R18, c[0x0][0x388] ;  /* 0x0000e200ff127b82 */ /* 0x000e220000000a00 */
[C---:B------:R-:W-:Y:S01]  /*06c0*/  LEA R7, R21.reuse, UR7, 0x5 ;  /* 0x0000000715077c11 */ /* 0x040fe2000f8e28ff */
[----:B------:R-:W-:Y:S01]  /*06d0*/  IMAD R21, R21, 0x20, R22 ;  /* 0x0000002015157824 */ /* 0x000fe200078e0216 */
[----:B------:R-:W-:-:S05]  /*06e0*/  UIADD3 UR8, UPT, UPT, -UR8, URZ, URZ ;  /* 0x000000ff08087290 */ /* 0x000fca000fffe1ff */
[----:B------:R-:W1:Y:S01]  /*06f0*/  LDC.64 R2, c[0x0][0x380] ;  /* 0x0000e000ff027b82 */ /* 0x000e620000000a00 */
[----:B0-----:R-:W-:-:S04]  /*0700*/  IMAD.WIDE.U32 R18, R7, 0x4, R18 ;  /* 0x0000000407127825 */ /* 0x001fc800078e0012 */
[----:B------:R-:W-:Y:S02]  /*0710*/  IMAD.MOV.U32 R0, RZ, RZ, R18 ;  /* 0x000000ffff007224 */ /* 0x000fe400078e0012 */
[----:B-1----:R-:W-:-:S04]  /*0720*/  IMAD.WIDE.U32 R2, R21, 0x4, R2 ;  /* 0x0000000415027825 */ /* 0x002fc800078e0002 */
[----:B------:R-:W-:-:S07]  /*0730*/  IMAD.MOV.U32 R21, RZ, RZ, R3 ;  /* 0x000000ffff157224 */ /* 0x000fce00078e0003 */
.L_x_9:
        /* <DEDUP_REMOVED lines=9> */
[----:B------:R-:W5:Y:S01]  /*07d0*/  LDG.E R25, desc[UR12][R8.64] ;  /* 0x0000000c08197981 */ /* 0x000f62000c1e1900 */
[----:B------:R-:W-:-:S03]  /*07e0*/  UIADD3 UR8, UPT, UPT, UR8, 0x1, URZ ;  /* 0x0000000108087890 */ /* 0x000fc6000fffe0ff */
[----:B------:R0:W5:Y:S01]  /*07f0*/  LDG.E R7, desc[UR12][R6.64] ;  /* 0x0000000c06077981 */ /* 0x000162000c1e1900 */
[----:B------:R-:W-:Y:S01]  /*0800*/  UISETP.NE.AND UP0, UPT, UR8, URZ, UPT ;  /* 0x000000ff0800728c */ /* 0x000fe2000bf05270 */
[----:B0-----:R-:W-:-:S10]  /*0810*/  MOV R6, 0x830 ;  /* 0x0000083000067802 */ /* 0x001fd40000000f00 */
[----:B-----5:R-:W-:Y:S05]  /*0820*/  CALL.REL.NOINC `($__internal_3_$__cuda_sm_10x_mma_bit_internal_xor_m8n8k128) ;  /* 0x00000004001c7944 */ /* 0x020fea0003c00000 */
[----:B------:R-:W-:Y:S02]  /*0830*/  IADD3 R0, P0, PT, R0, 0x80, RZ ;  /* 0x0000008000007810 */ /* 0x000fe40007f1e0ff */
[----:B------:R-:W-:-:S03]  /*0840*/  IADD3 R2, P1, PT, R2, 0x80, RZ ;  /* 0x0000008002027810 */ /* 0x000fc60007f3e0ff */
[----:B------:R-:W-:Y:S02]  /*0850*/  IMAD.X R19, RZ, RZ, R19, P0 ;  /* 0x000000ffff137224 */ /* 0x000fe400000e0613 */
[----:B------:R-:W-:Y:S01]  /*0860*/  IMAD.X R21, RZ, RZ, R21, P1 ;  /* 0x000000ffff157224 */ /* 0x000fe200008e0615 */
[----:B------:R-:W-:Y:S07]  /*0870*/  BRA.U UP0, `(.L_x_9) ;  /* 0xfffffffd00b07547 */ /* 0x000fee000b83ffff */
.L_x_8:
[----:B------:R-:W-:Y:S02]  /*0880*/  IMAD.SHL.U32 R0, R5, 0x2, RZ ;  /* 0x0000000205007824 */ /* 0x000fe400078e00ff */
[----:B------:R-:W-:-:S07]  /*0890*/  IMAD.SHL.U32 R16, R16, 0x2, RZ ;  /* 0x0000000210107824 */ /* 0x000fce00078e00ff */
.L_x_5:
[----:B------:R-:W0:Y:S01]  /*08a0*/  S2R R4, SR_LANEID ;  /* 0x0000000000047919 */ /* 0x000e220000000000 */
[----:B------:R-:W1:Y:S01]  /*08b0*/  LDC R6, c[0x0][0x39c] ;  /* 0x0000e700ff067b82 */ /* 0x000e620000000800 */
[----:B------:R-:W2:Y:S01]  /*08c0*/  LDCU UR4, c[0x0][0x3a0] ;  /* 0x00007400ff0477ac */ /* 0x000ea20008000800 */
[----:B------:R-:W-:-:S06]  /*08d0*/  IMAD.MOV.U32 R5, RZ, RZ, RZ ;  /* 0x000000ffff057224 */ /* 0x000fcc00078e00ff */
[----:B------:R-:W3:Y:S01]  /*08e0*/  LDC.64 R2, c[0x0][0x390] ;  /* 0x0000e400ff027b82 */ /* 0x000ee20000000a00 */
[----:B-1----:R-:W-:Y:S01]  /*08f0*/  IMAD R7, R23, R6, UR11 ;  /* 0x0000000b17077e24 */ /* 0x002fe2000f8e0206 */
[----:B------:R-:W-:Y:S02]  /*0900*/  SHF.R.U32.HI R9, RZ, 0x1, R6 ;  /* 0x00000001ff097819 */ /* 0x000fe40000011606 */
[----:B--2---:R-:W-:Y:S01]  /*0910*/  IADD3 R6, PT, PT, -R0, UR4, RZ ;  /* 0x0000000400067c10 */ /* 0x004fe2000fffe1ff */
[----:B------:R-:W-:Y:S01]  /*0920*/  IMAD.SHL.U32 R7, R7, 0x8, RZ ;  /* 0x0000000807077824 */ /* 0x000fe200078e00ff */
[----:B0-----:R-:W-:-:S03]  /*0930*/  SHF.R.U32.HI R8, RZ, 0x2, R4 ;  /* 0x00000002ff087819 */ /* 0x001fc60000011604 */
[----:B---3--:R-:W-:Y:S01]  /*0940*/  IMAD.WIDE.U32 R2, R7, 0x4, R2 ;  /* 0x0000000407027825 */ /* 0x008fe200078e0002 */
[----:B------:R-:W-:Y:S02]  /*0950*/  LOP3.LUT R4, R4, 0x3, RZ, 0xc0, !PT ;  /* 0x0000000304047812 */ /* 0x000fe400078ec0ff */
[----:B------:R-:W-:-:S03]  /*0960*/  IADD3 R7, PT, PT, -R16, UR4, RZ ;  /* 0x0000000410077c10 */ /* 0x000fc6000fffe1ff */
[----:B------:R-:W-:-:S03]  /*0970*/  IMAD.WIDE.U32 R4, R8, R9, R4 ;  /* 0x0000000908047225 */ /* 0x000fc600078e0004 */
[----:B------:R-:W-:-:S04]  /*0980*/  LEA R2, P0, R4, R2, 0x3 ;  /* 0x0000000204027211 */ /* 0x000fc800078018ff */
[----:B------:R-:W-:-:S05]  /*0990*/  LEA.HI.X R3, R4, R3, R5, 0x3, P0 ;  /* 0x0000000304037211 */ /* 0x000fca00000f1c05 */
[----:B------:R-:W-:Y:S01]  /*09a0*/  STG.E.64 desc[UR12][R2.64], R6 ;  /* 0x0000000602007986 */ /* 0x000fe2000c101b0c */
[----:B------:R-:W-:Y:S05]  /*09b0*/  EXIT ;  /* 0x000000000000794d */ /* 0x000fea0003800000 */
        .weak           $__internal_2_$__cuda_sm_10x_mma_bit_internal_and_m8n8k128
        .type           $__internal_2_$__cuda_sm_10x_mma_bit_internal_and_m8n8k128,@function
        .size           $__internal_2_$__cuda_sm_10x_mma_bit_internal_and_m8n8k128,($__internal_3_$__cuda_sm_10x_mma_bit_internal_xor_m8n8k128 - $__internal_2_$__cuda_sm_10x_mma_bit_internal_and_m8n8k128)
$__internal_2_$__cuda_sm_10x_mma_bit_internal_and_m8n8k128:
[----:B------:R-:W-:Y:S02]  /*09c0*/  LOP3.LUT R8, R25, 0x88888888, RZ, 0xc0, !PT ;  /* 0x8888888819087812 */ /* 0x000fe400078ec0ff */
[----:B------:R-:W-:Y:S02]  /*09d0*/  CS2R R14, SRZ ;  /* 0x00000000000e7805 */ /* 0x000fe4000001ff00 */
[----:B------:R-:W-:Y:S02]  /*09e0*/  SHF.R.U32.HI R33, RZ, 0x3, R8 ;  /* 0x00000003ff217819 */ /* 0x000fe40000011608 */
[----:B------:R-:W-:-:S03]  /*09f0*/  LOP3.LUT R8, R24, 0x88888888, RZ, 0xc0, !PT ;  /* 0x8888888818087812 */ /* 0x000fc600078ec0ff */
[----:B------:R-:W0:Y:S01]  /*0a00*/  MOVM.U4TO8.M832 R10, R33 ;  /* 0x00000000210a723a */ /* 0x000e220000004800 */
[----:B------:R-:W-:-:S05]  /*0a10*/  SHF.R.U32.HI R32, RZ, 0x3, R8 ;  /* 0x00000003ff207819 */ /* 0x000fca0000011608 */
        /* <DEDUP_REMOVED lines=9> */
[----:B------:R-:W-:-:S03]  /*0ab0*/  SHF.R.U32.HI R15, RZ, 0x2, R15 ;  /* 0x00000002ff0f7819 */ /* 0x000fc6000001160f */
[----:B------:R-:W0:Y:S02]  /*0ac0*/  MOVM.U4TO8.M832 R30, R12 ;  /* 0x000000000c1e723a */ /* 0x000e240000004800 */
[----:B0-----:R-:W-:Y:S02]  /*0ad0*/  IMAD.MOV.U32 R12, RZ, RZ, R30 ;  /* 0x000000ffff0c7224 */ /* 0x001fe400078e001e */
[--C-:B------:R-:W-:Y:S02]  /*0ae0*/  IMAD.MOV.U32 R13, RZ, RZ, R31.reuse ;  /* 0x000000ffff0d7224 */ /* 0x100fe400078e001f */
[----:B------:R-:W-:Y:S02]  /*0af0*/  IMAD.MOV.U32 R14, RZ, RZ, R31 ;  /* 0x000000ffff0e7224 */ /* 0x000fe400078e001f */
[----:B------:R0:W1:Y:S02]  /*0b00*/  MOVM.U4TO8.M832 R30, R15 ;  /* 0x000000000f1e723a */ /* 0x0000640000004800 */
[----:B0-----:R-:W-:-:S07]  /*0b10*/  IMAD.MOV.U32 R15, RZ, RZ, RZ ;  /* 0x000000ffff0f7224 */ /* 0x001fce00078e00ff */
[----:B-1----:R-:W-:Y:S01]  /*0b20*/  IMMA.16832.U8.U8 R8, R12.ROW, R30.COL, R8 ;  /* 0x0000001e0c087237 */ /* 0x002fe20000400c08 */
[----:B------:R-:W-:Y:S02]  /*0b30*/  LOP3.LUT R13, R25, 0x22222222, RZ, 0xc0, !PT ;  /* 0x22222222190d7812 */ /* 0x000fe400078ec0ff */
[C---:B------:R-:W-:Y:S02]  /*0b40*/  LOP3.LUT R12, R24.reuse, 0x22222222, RZ, 0xc0, !PT ;  /* 0x22222222180c7812 */ /* 0x040fe400078ec0ff */
[----:B------:R-:W-:Y:S02]  /*0b50*/  SHF.R.U32.HI R13, RZ, 0x1, R13 ;  /* 0x00000001ff0d7819 */ /* 0x000fe4000001160d */
[----:B------:R-:W-:Y:S02]  /*0b60*/  SHF.R.U32.HI R15, RZ, 0x1, R12 ;  /* 0x00000001ff0f7819 */ /* 0x000fe4000001160c */
[----:B------:R-:W-:Y:S01]  /*0b70*/  LOP3.LUT R24, R24, 0x11111111, RZ, 0xc0, !PT ;  /* 0x1111111118187812 */ /* 0x000fe200078ec0ff */
[----:B------:R-:W0:Y:S02]  /*0b80*/  MOVM.U4TO8.M832 R30, R13 ;  /* 0x000000000d1e723a */ /* 0x000e240000004800 */
[----:B0-----:R-:W-:-:S02]  /*0b90*/  IMAD.MOV.U32 R12, RZ, RZ, R30 ;  /* 0x000000ffff0c7224 */ /* 0x001fc400078e001e */
[--C-:B------:R-:W-:Y:S02]  /*0ba0*/  IMAD.MOV.U32 R13, RZ, RZ, R31.reuse ;  /* 0x000000ffff0d7224 */ /* 0x100fe400078e001f */
[----:B------:R-:W-:Y:S02]  /*0bb0*/  IMAD.MOV.U32 R14, RZ, RZ, R31 ;  /* 0x000000ffff0e7224 */ /* 0x000fe400078e001f */
[----:B------:R0:W1:Y:S02]  /*0bc0*/  MOVM.U4TO8.M832 R30, R15 ;  /* 0x000000000f1e723a */ /* 0x0000640000004800 */
[----:B0-----:R-:W-:-:S07]  /*0bd0*/  IMAD.MOV.U32 R15, RZ, RZ, RZ ;  /* 0x000000ffff0f7224 */ /* 0x001fce00078e00ff */
[----:B-1----:R-:W-:Y:S01]  /*0be0*/  IMMA.16832.U8.U8 R8, R12.ROW, R30.COL, R8 ;  /* 0x0000001e0c087237 */ /* 0x002fe20000400c08 */
[----:B------:R-:W-:Y:S02]  /*0bf0*/  LOP3.LUT R30, R25, 0x11111111, RZ, 0xc0, !PT ;  /* 0x11111111191e7812 */ /* 0x000fe400078ec0ff */
[----:B------:R-:W-:Y:S04]  /*0c00*/  MOVM.U4TO8.M832 R24, R24 ;  /* 0x000000001818723a */ /* 0x000fe80000004800 */
[----:B------:R-:W0:Y:S02]  /*0c10*/  MOVM.U4TO8.M832 R30, R30 ;  /* 0x000000001e1e723a */ /* 0x000e240000004800 */
[----:B0-----:R-:W-:Y:S02]  /*0c20*/  IMAD.MOV.U32 R12, RZ, RZ, R30 ;  /* 0x000000ffff0c7224 */ /* 0x001fe400078e001e */
[----:B------:R-:W-:-:S02]  /*0c30*/  IMAD.MOV.U32 R13, RZ, RZ, R31 ;  /* 0x000000ffff0d7224 */ /* 0x000fc400078e001f */
[----:B------:R-:W-:-:S07]  /*0c40*/  IMAD.MOV.U32 R14, RZ, RZ, R31 ;  /* 0x000000ffff0e7224 */ /* 0x000fce00078e001f */
[----:B------:R-:W-:-:S15]  /*0c50*/  IMMA.16832.U8.U8 R8, R12.ROW, R24.COL, R8 ;  /* 0x000000180c087237 */ /* 0x000fde0000400c08 */
[----:B------:R-:W-:-:S02]  /*0c60*/  NOP ;  /* 0x0000000000007918 */ /* 0x000fc40000000000 */
[----:B------:R-:W-:Y:S02]  /*0c70*/  IMAD.MOV.U32 R10, RZ, RZ, R4 ;  /* 0x000000ffff0a7224 */ /* 0x000fe400078e0004 */
[----:B------:R-:W-:-:S04]  /*0c80*/  IMAD.MOV.U32 R11, RZ, RZ, 0x0 ;  /* 0x00000000ff0b7424 */ /* 0x000fc800078e00ff */
[----:B------:R-:W-:Y:S05]  /*0c90*/  RET.REL.NODEC R10 `(_Z9BMMAS_newPKjS0_Pijjj) ;  /* 0xfffffff00ad87950 */ /* 0x000fea0003c3ffff */
        .weak           $__internal_3_$__cuda_sm_10x_mma_bit_internal_xor_m8n8k128
        .type           $__internal_3_$__cuda_sm_10x_mma_bit_internal_xor_m8n8k128,@function
        .size           $__internal_3_$__cuda_sm_10x_mma_bit_internal_xor_m8n8k128,(.L_x_16 - $__internal_3_$__cuda_sm_10x_mma_bit_internal_xor_m8n8k128)
$__internal_3_$__cuda_sm_10x_mma_bit_internal_xor_m8n8k128:
[----:B------:R-:W-:Y:S01]  /*0ca0*/  UMOV UR5, URZ ;  /* 0x000000ff00057c82 */ /* 0x000fe20008000000 */
[----:B------:R-:W-:Y:S01]  /*0cb0*/  UMOV UR6, URZ ;  /* 0x000000ff00067c82 */ /* 0x000fe20008000000 */
[----:B------:R-:W-:Y:S01]  /*0cc0*/  LOP3.LUT R3, RZ, R25, RZ, 0x33, !PT ;  /* 0x00000019ff037212 */ /* 0x000fe200078e33ff */
[----:B------:R-:W-:Y:S01]  /*0cd0*/  IMAD.U32 R12, RZ, RZ, UR5 ;  /* 0x00000005ff0c7e24 */ /* 0x000fe2000f8e00ff */
[----:B------:R-:W-:Y:S01]  /*0ce0*/  LOP3.LUT R24, RZ, R7, RZ, 0x33, !PT ;  /* 0x00000007ff187212 */ /* 0x000fe200078e33ff */
[----:B------:R-:W-:Y:S01]  /*0cf0*/  IMAD.U32 R13, RZ, RZ, UR6 ;  /* 0x00000006ff0d7e24 */ /* 0x000fe2000f8e00ff */
[----:B------:R-:W-:-:S07]  /*0d00*/  MOV R4, 0xd20 ;  /* 0x00000d2000047802 */ /* 0x000fce0000000f00 */
[----:B------:R-:W-:Y:S05]  /*0d10*/  CALL.REL.NOINC `($__internal_2_$__cuda_sm_10x_mma_bit_internal_and_m8n8k128) ;  /* 0xfffffffc00287944 */ /* 0x000fea0003c3ffff */
[----:B------:R-:W-:Y:S01]  /*0d20*/  IMAD.MOV.U32 R18, RZ, RZ, R8 ;  /* 0x000000ffff127224 */ /* 0x000fe200078e0008 */
[----:B------:R-:W-:Y:S01]  /*0d30*/  CS2R R12, SRZ ;  /* 0x00000000000c7805 */ /* 0x000fe2000001ff00 */
[----:B------:R-:W-:Y:S01]  /*0d40*/  IMAD.MOV.U32 R17, RZ, RZ, R9 ;  /* 0x000000ffff117224 */ /* 0x000fe200078e0009 */
[----:B------:R-:W-:Y:S01]  /*0d50*/  MOV R4, 0xd90 ;  /* 0x00000d9000047802 */ /* 0x000fe20000000f00 */
[----:B------:R-:W-:Y:S02]  /*0d60*/  IMAD.MOV.U32 R25, RZ, RZ, R3 ;  /* 0x000000ffff197224 */ /* 0x000fe400078e0003 */
[----:B------:R-:W-:-:S07]  /*0d70*/  IMAD.MOV.U32 R24, RZ, RZ, R7 ;  /* 0x000000ffff187224 */ /* 0x000fce00078e0007 */
[----:B------:R-:W-:Y:S05]  /*0d80*/  CALL.REL.NOINC `($__internal_2_$__cuda_sm_10x_mma_bit_internal_and_m8n8k128) ;  /* 0xfffffffc000c7944 */ /* 0x000fea0003c3ffff */
[----:B------:R-:W-:Y:S01]  /*0d90*/  IMAD.MOV.U32 R7, RZ, RZ, 0x0 ;  /* 0x00000000ff077424 */ /* 0x000fe200078e00ff */
[----:B------:R-:W-:Y:S02]  /*0da0*/  IADD3 R5, PT, PT, R5, R18, R8 ;  /* 0x0000001205057210 */ /* 0x000fe40007ffe008 */
[----:B------:R-:W-:Y:S01]  /*0db0*/  IADD3 R16, PT, PT, R16, R17, R9 ;  /* 0x0000001110107210 */ /* 0x000fe20007ffe009 */
[----:B------:R-:W-:Y:S06]  /*0dc0*/  RET.REL.NODEC R6 `(_Z9BMMAS_newPKjS0_Pijjj) ;  /* 0xfffffff0068c7950 */ /* 0x000fec0003c3ffff */
.L_x_10:
        /* <DEDUP_REMOVED lines=11> */
.L_x_16:


//--------------------- .text._Z13half_to_floatPK6__halfPfi --------------------------
	.section	.text._Z13half_to_floatPK6__halfPfi,"ax",@progbits
	.align	128
        .global         _Z13half_to_floatPK6__halfPfi
        .type           _Z13half_to_floatPK6__halfPfi,@function
        .size           _Z13half_to_floatPK6__halfPfi,(.L_x_19 - _Z13half_to_floatPK6__halfPfi)
        .other          _Z13half_to_floatPK6__halfPfi,@"STO_CUDA_ENTRY STV_DEFAULT"
_Z13half_to_floatPK6__halfPfi:
.text._Z13half_to_floatPK6__halfPfi:
[----:B------:R-:W-:Y:S01]  /*0000*/  LDC R1, c[0x0][0x37c] ;  /* 0x0000df00ff017b82 */ /* 0x000fe20000000800 */
[----:B------:R-:W0:Y:S07]  /*0010*/  S2R R0, SR_TID.X ;  /* 0x0000000000007919 */ /* 0x000e2e0000002100 */
[----:B------:R-:W0:Y:S01]  /*0020*/  S2UR UR4, SR_CTAID.X ;  /* 0x00000000000479c3 */ /* 0x000e220000002500 */
[----:B------:R-:W1:Y:S07]  /*0030*/  LDCU UR5, c[0x0][0x390] ;  /* 0x00007200ff0577ac */ /* 0x000e6e0008000800 */
[----:B------:R-:W0:Y:S02]  /*0040*/  LDC R7, c[0x0][0x360] ;  /* 0x0000d800ff077b82 */ /* 0x000e240000000800 */
[----:B0-----:R-:W-:-:S05]  /*0050*/  IMAD R7, R7, UR4, R0 ;  /* 0x0000000407077c24 */ /* 0x001fca000f8e0200 */
[----:B-1----:R-:W-:-:S13]  /*0060*/  ISETP.GE.AND P0, PT, R7, UR5, PT ;  /* 0x0000000507007c0c */ /* 0x002fda000bf06270 */
[----:B------:R-:W-:Y:S05]  /*0070*/  @P0 EXIT ;  /* 0x000000000000094d */ /* 0x000fea0003800000 */
[----:B------:R-:W0:Y:S01]  /*0080*/  LDC.64 R2, c[0x0][0x380] ;  /* 0x0000e000ff027b82 */ /* 0x000e220000000a00 */
[----:B------:R-:W1:Y:S07]  /*0090*/  LDCU.64 UR4, c[0x0][0x358] ;  /* 0x00006b00ff0477ac */ /* 0x000e6e0008000a00 */
[----:B------:R-:W2:Y:S01]  /*00a0*/  LDC.64 R4, c[0x0][0x388] ;  /* 0x0000e200ff047b82 */ /* 0x000ea20000000a00 */
[----:B0-----:R-:W-:-:S06]  /*00b0*/  IMAD.WIDE R2, R7, 0x2, R2 ;  /* 0x0000000207027825 */ /* 0x001fcc00078e0202 */
[----:B-1----:R-:W3:Y:S01]  /*00c0*/  LDG.E.U16.CONSTANT R2, desc[UR4][R2.64] ;  /* 0x0000000402027981 */ /* 0x002ee2000c1e9500 */
[----:B--2---:R-:W-:-:S04]  /*00d0*/  IMAD.WIDE R4, R7, 0x4, R4 ;  /* 0x0000000407047825 */ /* 0x004fc800078e0204 */
[----:B---3--:R-:W-:-:S05]  /*00e0*/  HADD2.F32 R7, -RZ, R2.H0_H0 ;  /* 0x20000002ff077230 */ /* 0x008fca0000004100 */
[----:B------:R-:W-:Y:S01]  /*00f0*/  STG.E desc[UR4][R4.64], R7 ;  /* 0x0000000704007986 */ /* 0x000fe2000c101904 */
[----:B------:R-:W-:Y:S05]  /*0100*/  EXIT ;  /* 0x000000000000794d */ /* 0x000fea0003800000 */
.L_x_11:
        /* <DEDUP_REMOVED lines=15> */
.L_x_19:


//--------------------- .text._Z13float_to_halfPKfP6__halfi --------------------------
	.section	.text._Z13float_to_halfPKfP6__halfi,"ax",@progbits
	.align	128
        .global         _Z13float_to_halfPKfP6__halfi
        .type           _Z13float_to_halfPKfP6__halfi,@function
        .size           _Z13float_to_halfPKfP6__halfi,(.L_x_20 - _Z13float_to_halfPKfP6__halfi)
        .other          _Z13float_to_halfPKfP6__halfi,@"STO_CUDA_ENTRY STV_DEFAULT"
_Z13float_to_halfPKfP6__halfi:
.text._Z13float_to_halfPKfP6__halfi:
        /* <DEDUP_REMOVED lines=12> */
[----:B-1----:R-:W3:Y:S01]  /*00c0*/  LDG.E.CONSTANT R2, desc[UR4][R2.64] ;  /* 0x0000000402027981 */ /* 0x002ee2000c1e9900 */
[----:B--2---:R-:W-:Y:S01]  /*00d0*/  IMAD.WIDE R4, R7, 0x2, R4 ;  /* 0x0000000207047825 */ /* 0x004fe200078e0204 */
[----:B---3--:R-:W-:-:S05]  /*00e0*/  F2FP.F16.F32.PACK_AB R0, RZ, R2 ;  /* 0x00000002ff00723e */ /* 0x008fca00000000ff */
[----:B------:R-:W-:Y:S01]  /*00f0*/  STG.E.U16 desc[UR4][R4.64], R0 ;  /* 0x0000000004007986 */ /* 0x000fe2000c101504 */
[----:B------:R-:W-:Y:S05]  /*0100*/  EXIT ;  /* 0x000000000000794d */ /* 0x000fea0003800000 */
.L_x_12:
        /* <DEDUP_REMOVED lines=15> */
.L_x_20:


//--------------------- .nv.shared._Z13BMMAS_bin_newPKjS0_Pjjjj --------------------------
	.section	.nv.shared._Z13BMMAS_bin_newPKjS0_Pjjjj,"aw",@nobits
	.sectionflags	@""
	.align	4
.nv.shared._Z13BMMAS_bin_newPKjS0_Pjjjj:
	.zero		1280


//--------------------- .nv.shared.reserved.0     --------------------------
	.section	.nv.shared.reserved.0,"aw",@nobits
	.weak		__nv_reservedSMEM_offset_0_alias
	.size		__nv_reservedSMEM_offset_0_alias, 0, 64
	.other		__nv_reservedSMEM_offset_0_alias,@"STO_CUDA_RESERVED_SHARED STV_DEFAULT"
__nv_reservedSMEM_offset_0_alias:
	.zero		0
	.zero		64


//--------------------- .nv.constant0._Z13BMMAS_bin_newPKjS0_Pjjjj --------------------------
	.section	.nv.constant0._Z13BMMAS_bin_newPKjS0_Pjjjj,"a",@progbits
	.sectionflags	@""
	.align	4
.nv.constant0._Z13BMMAS_bin_newPKjS0_Pjjjj:
	.zero		932


//--------------------- .nv.constant0._Z9BMMAS_newPKjS0_Pijjj --------------------------
	.section	.nv.constant0._Z9BMMAS_newPKjS0_Pijjj,"a",@progbits
	.sectionflags	@""
	.align	4
.nv.constant0._Z9BMMAS_newPKjS0_Pijjj:
	.zero		932


//--------------------- .nv.constant0._Z13half_to_floatPK6__halfPfi --------------------------
	.section	.nv.constant0._Z13half_to_floatPK6__halfPfi,"a",@progbits
	.sectionflags	@""
	.align	4
.nv.constant0._Z13half_to_floatPK6__halfPfi:
	.zero		916


//--------------------- .nv.constant0._Z13float_to_halfPKfP6__halfi --------------------------
	.section	.nv.constant0._Z13float_to_halfPKfP6__halfi,"a",@progbits
	.sectionflags	@""
	.align	4
.nv.constant0._Z13float_to_halfPKfP6__halfi:
	.zero		916


//--------------------- SYMBOLS --------------------------

	.type		.nv.reservedSmem.offset0,@object
	.size		.nv.reservedSmem.offset0,0x4
	.type		.nv.reservedSmem.cap,@object
	.size		.nv.reservedSmem.cap,0x4
